//
// Generated by NVIDIA NVVM Compiler
//
// Compiler Build ID: CL-36424714
// Cuda compilation tools, release 13.0, V13.0.88
// Based on NVVM 20.0.0
//

.version 9.0
.target sm_100
.address_size 64

	// .globl	_Z15computeSubgraphiPiS_PbS_S_S_
.global .align 1 .b8 _ZN34_INTERNAL_d937dd92_4_k_cu_9460dcad4cuda3std3__45__cpo5beginE[1];
.global .align 1 .b8 _ZN34_INTERNAL_d937dd92_4_k_cu_9460dcad4cuda3std3__45__cpo3endE[1];
.global .align 1 .b8 _ZN34_INTERNAL_d937dd92_4_k_cu_9460dcad4cuda3std3__45__cpo6cbeginE[1];
.global .align 1 .b8 _ZN34_INTERNAL_d937dd92_4_k_cu_9460dcad4cuda3std3__45__cpo4cendE[1];
.global .align 1 .b8 _ZN34_INTERNAL_d937dd92_4_k_cu_9460dcad4cuda3std3__45__cpo6rbeginE[1];
.global .align 1 .b8 _ZN34_INTERNAL_d937dd92_4_k_cu_9460dcad4cuda3std3__45__cpo4rendE[1];
.global .align 1 .b8 _ZN34_INTERNAL_d937dd92_4_k_cu_9460dcad4cuda3std3__45__cpo7crbeginE[1];
.global .align 1 .b8 _ZN34_INTERNAL_d937dd92_4_k_cu_9460dcad4cuda3std3__45__cpo5crendE[1];
.global .align 1 .b8 _ZN34_INTERNAL_d937dd92_4_k_cu_9460dcad4cuda3std3__436_GLOBAL__N__d937dd92_4_k_cu_9460dcad6ignoreE[1];
.global .align 1 .b8 _ZN34_INTERNAL_d937dd92_4_k_cu_9460dcad4cuda3std3__419piecewise_constructE[1];
.global .align 1 .b8 _ZN34_INTERNAL_d937dd92_4_k_cu_9460dcad4cuda3std3__48in_placeE[1];
.global .align 1 .b8 _ZN34_INTERNAL_d937dd92_4_k_cu_9460dcad4cuda3std3__420unreachable_sentinelE[1];
.global .align 1 .b8 _ZN34_INTERNAL_d937dd92_4_k_cu_9460dcad4cuda3std3__47nulloptE[1];
.global .align 1 .b8 _ZN34_INTERNAL_d937dd92_4_k_cu_9460dcad4cuda3std3__48unexpectE[1];
.global .align 1 .b8 _ZN34_INTERNAL_d937dd92_4_k_cu_9460dcad4cuda3std6ranges3__45__cpo4swapE[1];
.global .align 1 .b8 _ZN34_INTERNAL_d937dd92_4_k_cu_9460dcad4cuda3std6ranges3__45__cpo9iter_moveE[1];
.global .align 1 .b8 _ZN34_INTERNAL_d937dd92_4_k_cu_9460dcad4cuda3std6ranges3__45__cpo5beginE[1];
.global .align 1 .b8 _ZN34_INTERNAL_d937dd92_4_k_cu_9460dcad4cuda3std6ranges3__45__cpo3endE[1];
.global .align 1 .b8 _ZN34_INTERNAL_d937dd92_4_k_cu_9460dcad4cuda3std6ranges3__45__cpo6cbeginE[1];
.global .align 1 .b8 _ZN34_INTERNAL_d937dd92_4_k_cu_9460dcad4cuda3std6ranges3__45__cpo4cendE[1];
.global .align 1 .b8 _ZN34_INTERNAL_d937dd92_4_k_cu_9460dcad4cuda3std6ranges3__45__cpo7advanceE[1];
.global .align 1 .b8 _ZN34_INTERNAL_d937dd92_4_k_cu_9460dcad4cuda3std6ranges3__45__cpo9iter_swapE[1];
.global .align 1 .b8 _ZN34_INTERNAL_d937dd92_4_k_cu_9460dcad4cuda3std6ranges3__45__cpo4nextE[1];
.global .align 1 .b8 _ZN34_INTERNAL_d937dd92_4_k_cu_9460dcad4cuda3std6ranges3__45__cpo4prevE[1];
.global .align 1 .b8 _ZN34_INTERNAL_d937dd92_4_k_cu_9460dcad4cuda3std6ranges3__45__cpo4dataE[1];
.global .align 1 .b8 _ZN34_INTERNAL_d937dd92_4_k_cu_9460dcad4cuda3std6ranges3__45__cpo5cdataE[1];
.global .align 1 .b8 _ZN34_INTERNAL_d937dd92_4_k_cu_9460dcad4cuda3std6ranges3__45__cpo4sizeE[1];
.global .align 1 .b8 _ZN34_INTERNAL_d937dd92_4_k_cu_9460dcad4cuda3std6ranges3__45__cpo5ssizeE[1];
.global .align 1 .b8 _ZN34_INTERNAL_d937dd92_4_k_cu_9460dcad4cuda3std6ranges3__45__cpo8distanceE[1];
.global .align 1 .b8 _ZN34_INTERNAL_d937dd92_4_k_cu_9460dcad6thrust24THRUST_300001_SM_1000_NS8cuda_cub3parE[1];
.global .align 1 .b8 _ZN34_INTERNAL_d937dd92_4_k_cu_9460dcad6thrust24THRUST_300001_SM_1000_NS8cuda_cub10par_nosyncE[1];
.global .align 1 .b8 _ZN34_INTERNAL_d937dd92_4_k_cu_9460dcad6thrust24THRUST_300001_SM_1000_NS6system6detail10sequential3seqE[1];
.global .align 1 .b8 _ZN34_INTERNAL_d937dd92_4_k_cu_9460dcad6thrust24THRUST_300001_SM_1000_NS6system3cpp3parE[1];
.global .align 1 .b8 _ZN34_INTERNAL_d937dd92_4_k_cu_9460dcad6thrust24THRUST_300001_SM_1000_NS12placeholders2_1E[1];
.global .align 1 .b8 _ZN34_INTERNAL_d937dd92_4_k_cu_9460dcad6thrust24THRUST_300001_SM_1000_NS12placeholders2_2E[1];
.global .align 1 .b8 _ZN34_INTERNAL_d937dd92_4_k_cu_9460dcad6thrust24THRUST_300001_SM_1000_NS12placeholders2_3E[1];
.global .align 1 .b8 _ZN34_INTERNAL_d937dd92_4_k_cu_9460dcad6thrust24THRUST_300001_SM_1000_NS12placeholders2_4E[1];
.global .align 1 .b8 _ZN34_INTERNAL_d937dd92_4_k_cu_9460dcad6thrust24THRUST_300001_SM_1000_NS12placeholders2_5E[1];
.global .align 1 .b8 _ZN34_INTERNAL_d937dd92_4_k_cu_9460dcad6thrust24THRUST_300001_SM_1000_NS12placeholders2_6E[1];
.global .align 1 .b8 _ZN34_INTERNAL_d937dd92_4_k_cu_9460dcad6thrust24THRUST_300001_SM_1000_NS12placeholders2_7E[1];
.global .align 1 .b8 _ZN34_INTERNAL_d937dd92_4_k_cu_9460dcad6thrust24THRUST_300001_SM_1000_NS12placeholders2_8E[1];
.global .align 1 .b8 _ZN34_INTERNAL_d937dd92_4_k_cu_9460dcad6thrust24THRUST_300001_SM_1000_NS12placeholders2_9E[1];
.global .align 1 .b8 _ZN34_INTERNAL_d937dd92_4_k_cu_9460dcad6thrust24THRUST_300001_SM_1000_NS12placeholders3_10E[1];
.global .align 1 .b8 _ZN34_INTERNAL_d937dd92_4_k_cu_9460dcad6thrust24THRUST_300001_SM_1000_NS3seqE[1];
.global .align 1 .b8 _ZN34_INTERNAL_d937dd92_4_k_cu_9460dcad6thrust24THRUST_300001_SM_1000_NS6deviceE[1];

.visible .entry _Z15computeSubgraphiPiS_PbS_S_S_(
	.param .u32 _Z15computeSubgraphiPiS_PbS_S_S__param_0,
	.param .u64 .ptr .align 1 _Z15computeSubgraphiPiS_PbS_S_S__param_1,
	.param .u64 .ptr .align 1 _Z15computeSubgraphiPiS_PbS_S_S__param_2,
	.param .u64 .ptr .align 1 _Z15computeSubgraphiPiS_PbS_S_S__param_3,
	.param .u64 .ptr .align 1 _Z15computeSubgraphiPiS_PbS_S_S__param_4,
	.param .u64 .ptr .align 1 _Z15computeSubgraphiPiS_PbS_S_S__param_5,
	.param .u64 .ptr .align 1 _Z15computeSubgraphiPiS_PbS_S_S__param_6
)
{
	.reg .pred 	%p<23>;
	.reg .b16 	%rs<7>;
	.reg .b32 	%r<104>;
	.reg .b64 	%rd<44>;

	ld.param.u32 	%r53, [_Z15computeSubgraphiPiS_PbS_S_S__param_0];
	ld.param.u64 	%rd9, [_Z15computeSubgraphiPiS_PbS_S_S__param_1];
	ld.param.u64 	%rd10, [_Z15computeSubgraphiPiS_PbS_S_S__param_2];
	ld.param.u64 	%rd11, [_Z15computeSubgraphiPiS_PbS_S_S__param_3];
	ld.param.u64 	%rd12, [_Z15computeSubgraphiPiS_PbS_S_S__param_4];
	ld.param.u64 	%rd13, [_Z15computeSubgraphiPiS_PbS_S_S__param_5];
	ld.param.u64 	%rd14, [_Z15computeSubgraphiPiS_PbS_S_S__param_6];
	cvta.to.global.u64 	%rd1, %rd13;
	cvta.to.global.u64 	%rd2, %rd14;
	cvta.to.global.u64 	%rd3, %rd10;
	cvta.to.global.u64 	%rd4, %rd12;
	cvta.to.global.u64 	%rd5, %rd11;
	mov.u32 	%r54, %ctaid.x;
	mov.u32 	%r55, %ntid.x;
	mul.lo.s32 	%r1, %r54, %r55;
	mov.u32 	%r2, %tid.x;
	add.s32 	%r3, %r1, %r2;
	setp.ge.s32 	%p1, %r3, %r53;
	@%p1 bra 	$L__BB0_36;
	cvt.s64.s32 	%rd15, %r3;
	add.s64 	%rd16, %rd5, %rd15;
	ld.global.u8 	%rs1, [%rd16];
	setp.eq.s16 	%p2, %rs1, 0;
	@%p2 bra 	$L__BB0_36;
	cvta.to.global.u64 	%rd17, %rd9;
	mul.wide.s32 	%rd18, %r3, 4;
	add.s64 	%rd19, %rd17, %rd18;
	ld.global.u32 	%r92, [%rd19];
	ld.global.u32 	%r5, [%rd19+4];
	setp.ge.s32 	%p3, %r92, %r5;
	mov.b32 	%r87, 0;
	@%p3 bra 	$L__BB0_19;
	sub.s32 	%r6, %r5, %r92;
	and.b32  	%r7, %r6, 3;
	sub.s32 	%r59, %r92, %r5;
	setp.gt.u32 	%p4, %r59, -4;
	mov.b32 	%r87, 0;
	@%p4 bra 	$L__BB0_14;
	add.s64 	%rd6, %rd3, 8;
	and.b32  	%r61, %r6, -4;
	neg.s32 	%r84, %r61;
	mov.b32 	%r87, 0;
$L__BB0_5:
	mul.wide.s32 	%rd20, %r92, 4;
	add.s64 	%rd7, %rd6, %rd20;
	ld.global.u32 	%r12, [%rd7+-8];
	cvt.s64.s32 	%rd21, %r12;
	add.s64 	%rd22, %rd5, %rd21;
	ld.global.u8 	%rs2, [%rd22];
	setp.eq.s16 	%p5, %rs2, 0;
	@%p5 bra 	$L__BB0_7;
	atom.global.add.u32 	%r62, [%rd2], 1;
	mul.wide.s32 	%rd23, %r62, 4;
	add.s64 	%rd24, %rd1, %rd23;
	st.global.u32 	[%rd24], %r12;
	add.s32 	%r87, %r87, 1;
$L__BB0_7:
	ld.global.u32 	%r15, [%rd7+-4];
	cvt.s64.s32 	%rd25, %r15;
	add.s64 	%rd26, %rd5, %rd25;
	ld.global.u8 	%rs3, [%rd26];
	setp.eq.s16 	%p6, %rs3, 0;
	@%p6 bra 	$L__BB0_9;
	atom.global.add.u32 	%r63, [%rd2], 1;
	mul.wide.s32 	%rd27, %r63, 4;
	add.s64 	%rd28, %rd1, %rd27;
	st.global.u32 	[%rd28], %r15;
	add.s32 	%r87, %r87, 1;
$L__BB0_9:
	ld.global.u32 	%r18, [%rd7];
	cvt.s64.s32 	%rd29, %r18;
	add.s64 	%rd30, %rd5, %rd29;
	ld.global.u8 	%rs4, [%rd30];
	setp.eq.s16 	%p7, %rs4, 0;
	@%p7 bra 	$L__BB0_11;
	atom.global.add.u32 	%r64, [%rd2], 1;
	mul.wide.s32 	%rd31, %r64, 4;
	add.s64 	%rd32, %rd1, %rd31;
	st.global.u32 	[%rd32], %r18;
	add.s32 	%r87, %r87, 1;
$L__BB0_11:
	ld.global.u32 	%r21, [%rd7+4];
	cvt.s64.s32 	%rd33, %r21;
	add.s64 	%rd34, %rd5, %rd33;
	ld.global.u8 	%rs5, [%rd34];
	setp.eq.s16 	%p8, %rs5, 0;
	@%p8 bra 	$L__BB0_13;
	atom.global.add.u32 	%r65, [%rd2], 1;
	mul.wide.s32 	%rd35, %r65, 4;
	add.s64 	%rd36, %rd1, %rd35;
	st.global.u32 	[%rd36], %r21;
	add.s32 	%r87, %r87, 1;
$L__BB0_13:
	add.s32 	%r92, %r92, 4;
	add.s32 	%r84, %r84, 4;
	setp.ne.s32 	%p9, %r84, 0;
	@%p9 bra 	$L__BB0_5;
$L__BB0_14:
	setp.eq.s32 	%p10, %r7, 0;
	@%p10 bra 	$L__BB0_19;
	neg.s32 	%r94, %r7;
$L__BB0_16:
	.pragma "nounroll";
	mul.wide.s32 	%rd37, %r92, 4;
	add.s64 	%rd38, %rd3, %rd37;
	ld.global.u32 	%r33, [%rd38];
	cvt.s64.s32 	%rd39, %r33;
	add.s64 	%rd40, %rd5, %rd39;
	ld.global.u8 	%rs6, [%rd40];
	setp.eq.s16 	%p11, %rs6, 0;
	@%p11 bra 	$L__BB0_18;
	atom.global.add.u32 	%r66, [%rd2], 1;
	mul.wide.s32 	%rd41, %r66, 4;
	add.s64 	%rd42, %rd1, %rd41;
	st.global.u32 	[%rd42], %r33;
	add.s32 	%r87, %r87, 1;
$L__BB0_18:
	add.s32 	%r92, %r92, 1;
	add.s32 	%r94, %r94, 1;
	setp.ne.s32 	%p12, %r94, 0;
	@%p12 bra 	$L__BB0_16;
$L__BB0_19:
	bar.sync 	0;
	mov.b32 	%r67, 0;
	st.global.u32 	[%rd4], %r67;
	setp.lt.s32 	%p13, %r53, 1;
	@%p13 bra 	$L__BB0_36;
	add.s64 	%rd8, %rd4, %rd18;
	and.b32  	%r39, %r53, 3;
	setp.lt.u32 	%p14, %r53, 4;
	mov.b32 	%r101, 0;
	@%p14 bra 	$L__BB0_31;
	and.b32  	%r101, %r53, 2147483644;
	neg.s32 	%r99, %r3;
	mov.b32 	%r100, 0;
$L__BB0_22:
	setp.ne.s32 	%p15, %r99, 0;
	@%p15 bra 	$L__BB0_24;
	ld.global.u32 	%r70, [%rd8];
	add.s32 	%r71, %r70, %r87;
	st.global.u32 	[%rd8+4], %r71;
	bar.sync 	0;
$L__BB0_24:
	add.s32 	%r72, %r100, 1;
	setp.ne.s32 	%p16, %r3, %r72;
	@%p16 bra 	$L__BB0_26;
	ld.global.u32 	%r73, [%rd8];
	add.s32 	%r74, %r73, %r87;
	st.global.u32 	[%rd8+4], %r74;
	bar.sync 	0;
$L__BB0_26:
	add.s32 	%r75, %r100, 2;
	setp.ne.s32 	%p17, %r3, %r75;
	@%p17 bra 	$L__BB0_28;
	ld.global.u32 	%r76, [%rd8];
	add.s32 	%r77, %r76, %r87;
	st.global.u32 	[%rd8+4], %r77;
	bar.sync 	0;
$L__BB0_28:
	add.s32 	%r78, %r100, 3;
	setp.ne.s32 	%p18, %r3, %r78;
	@%p18 bra 	$L__BB0_30;
	ld.global.u32 	%r79, [%rd8];
	add.s32 	%r80, %r79, %r87;
	st.global.u32 	[%rd8+4], %r80;
	bar.sync 	0;
$L__BB0_30:
	add.s32 	%r100, %r100, 4;
	add.s32 	%r99, %r99, 4;
	setp.ne.s32 	%p19, %r100, %r101;
	@%p19 bra 	$L__BB0_22;
$L__BB0_31:
	setp.eq.s32 	%p20, %r39, 0;
	@%p20 bra 	$L__BB0_36;
	sub.s32 	%r81, %r101, %r1;
	sub.s32 	%r103, %r81, %r2;
	neg.s32 	%r102, %r39;
$L__BB0_33:
	.pragma "nounroll";
	setp.ne.s32 	%p21, %r103, 0;
	@%p21 bra 	$L__BB0_35;
	ld.global.u32 	%r82, [%rd8];
	add.s32 	%r83, %r82, %r87;
	st.global.u32 	[%rd8+4], %r83;
	bar.sync 	0;
$L__BB0_35:
	add.s32 	%r103, %r103, 1;
	add.s32 	%r102, %r102, 1;
	setp.ne.s32 	%p22, %r102, 0;
	@%p22 bra 	$L__BB0_33;
$L__BB0_36:
	ret;

}
	// .globl	_ZN3cub18CUB_300001_SM_10006detail11EmptyKernelIvEEvv
.visible .entry _ZN3cub18CUB_300001_SM_10006detail11EmptyKernelIvEEvv()
{


	ret;

}
	// .globl	_ZN3cub18CUB_300001_SM_10006detail8for_each13static_kernelINS2_12policy_hub_t12policy_500_tEmN6thrust24THRUST_300001_SM_1000_NS8cuda_cub20__uninitialized_fill7functorINS7_10device_ptrIiEEiEEEEvT0_T1_
.visible .entry _ZN3cub18CUB_300001_SM_10006detail8for_each13static_kernelINS2_12policy_hub_t12policy_500_tEmN6thrust24THRUST_300001_SM_1000_NS8cuda_cub20__uninitialized_fill7functorINS7_10device_ptrIiEEiEEEEvT0_T1_(
	.param .u64 _ZN3cub18CUB_300001_SM_10006detail8for_each13static_kernelINS2_12policy_hub_t12policy_500_tEmN6thrust24THRUST_300001_SM_1000_NS8cuda_cub20__uninitialized_fill7functorINS7_10device_ptrIiEEiEEEEvT0_T1__param_0,
	.param .align 8 .b8 _ZN3cub18CUB_300001_SM_10006detail8for_each13static_kernelINS2_12policy_hub_t12policy_500_tEmN6thrust24THRUST_300001_SM_1000_NS8cuda_cub20__uninitialized_fill7functorINS7_10device_ptrIiEEiEEEEvT0_T1__param_1[16]
)
.maxntid 256
{
	.reg .pred 	%p<4>;
	.reg .b16 	%rs<5>;
	.reg .b32 	%r<12>;
	.reg .b64 	%rd<16>;

	ld.param.u32 	%r3, [_ZN3cub18CUB_300001_SM_10006detail8for_each13static_kernelINS2_12policy_hub_t12policy_500_tEmN6thrust24THRUST_300001_SM_1000_NS8cuda_cub20__uninitialized_fill7functorINS7_10device_ptrIiEEiEEEEvT0_T1__param_1+8];
	ld.param.u64 	%rd4, [_ZN3cub18CUB_300001_SM_10006detail8for_each13static_kernelINS2_12policy_hub_t12policy_500_tEmN6thrust24THRUST_300001_SM_1000_NS8cuda_cub20__uninitialized_fill7functorINS7_10device_ptrIiEEiEEEEvT0_T1__param_1];
	ld.param.u64 	%rd5, [_ZN3cub18CUB_300001_SM_10006detail8for_each13static_kernelINS2_12policy_hub_t12policy_500_tEmN6thrust24THRUST_300001_SM_1000_NS8cuda_cub20__uninitialized_fill7functorINS7_10device_ptrIiEEiEEEEvT0_T1__param_0];
	mov.u32 	%r9, %ctaid.x;
	mul.wide.u32 	%rd1, %r9, 512;
	sub.s64 	%rd2, %rd5, %rd1;
	setp.lt.u64 	%p1, %rd2, 512;
	@%p1 bra 	$L__BB2_2;
	mov.u32 	%r11, %tid.x;
	cvta.to.global.u64 	%rd11, %rd4;
	cvt.u64.u32 	%rd12, %r11;
	add.s64 	%rd13, %rd1, %rd12;
	shl.b64 	%rd14, %rd13, 2;
	add.s64 	%rd15, %rd11, %rd14;
	st.global.u32 	[%rd15], %r3;
	st.global.u32 	[%rd15+1024], %r3;
	bra.uni 	$L__BB2_6;
$L__BB2_2:
	cvta.to.global.u64 	%rd6, %rd4;
	mov.u32 	%r2, %tid.x;
	cvt.u64.u32 	%rd7, %r2;
	setp.le.u64 	%p2, %rd2, %rd7;
	add.s64 	%rd8, %rd1, %rd7;
	shl.b64 	%rd9, %rd8, 2;
	add.s64 	%rd3, %rd6, %rd9;
	@%p2 bra 	$L__BB2_4;
	st.global.u32 	[%rd3], %r3;
$L__BB2_4:
	add.s32 	%r10, %r2, 256;
	cvt.u64.u32 	%rd10, %r10;
	setp.le.u64 	%p3, %rd2, %rd10;
	@%p3 bra 	$L__BB2_6;
	st.global.u32 	[%rd3+1024], %r3;
$L__BB2_6:
	ret;

}
	// .globl	_ZN3cub18CUB_300001_SM_10006detail8for_each13static_kernelINS2_12policy_hub_t12policy_500_tEmN6thrust24THRUST_300001_SM_1000_NS8cuda_cub20__uninitialized_fill7functorINS7_10device_ptrIbEEbEEEEvT0_T1_
.visible .entry _ZN3cub18CUB_300001_SM_10006detail8for_each13static_kernelINS2_12policy_hub_t12policy_500_tEmN6thrust24THRUST_300001_SM_1000_NS8cuda_cub20__uninitialized_fill7functorINS7_10device_ptrIbEEbEEEEvT0_T1_(
	.param .u64 _ZN3cub18CUB_300001_SM_10006detail8for_each13static_kernelINS2_12policy_hub_t12policy_500_tEmN6thrust24THRUST_300001_SM_1000_NS8cuda_cub20__uninitialized_fill7functorINS7_10device_ptrIbEEbEEEEvT0_T1__param_0,
	.param .align 8 .b8 _ZN3cub18CUB_300001_SM_10006detail8for_each13static_kernelINS2_12policy_hub_t12policy_500_tEmN6thrust24THRUST_300001_SM_1000_NS8cuda_cub20__uninitialized_fill7functorINS7_10device_ptrIbEEbEEEEvT0_T1__param_1[16]
)
.maxntid 256
{
	.reg .pred 	%p<4>;
	.reg .b16 	%rs<10>;
	.reg .b32 	%r<15>;
	.reg .b64 	%rd<14>;

	ld.param.u32 	%r7, [_ZN3cub18CUB_300001_SM_10006detail8for_each13static_kernelINS2_12policy_hub_t12policy_500_tEmN6thrust24THRUST_300001_SM_1000_NS8cuda_cub20__uninitialized_fill7functorINS7_10device_ptrIbEEbEEEEvT0_T1__param_1+8];
	bfe.u32 	%r11, %r7, 0, 8;
	cvt.u16.u32 	%rs2, %r11;
	ld.param.u64 	%rd4, [_ZN3cub18CUB_300001_SM_10006detail8for_each13static_kernelINS2_12policy_hub_t12policy_500_tEmN6thrust24THRUST_300001_SM_1000_NS8cuda_cub20__uninitialized_fill7functorINS7_10device_ptrIbEEbEEEEvT0_T1__param_1];
	ld.param.u64 	%rd5, [_ZN3cub18CUB_300001_SM_10006detail8for_each13static_kernelINS2_12policy_hub_t12policy_500_tEmN6thrust24THRUST_300001_SM_1000_NS8cuda_cub20__uninitialized_fill7functorINS7_10device_ptrIbEEbEEEEvT0_T1__param_0];
	mov.u32 	%r12, %ctaid.x;
	mul.wide.u32 	%rd1, %r12, 512;
	sub.s64 	%rd2, %rd5, %rd1;
	setp.lt.u64 	%p1, %rd2, 512;
	@%p1 bra 	$L__BB3_2;
	mov.u32 	%r14, %tid.x;
	cvta.to.global.u64 	%rd10, %rd4;
	cvt.u64.u32 	%rd11, %r14;
	add.s64 	%rd12, %rd1, %rd11;
	add.s64 	%rd13, %rd10, %rd12;
	st.global.u8 	[%rd13], %rs2;
	st.global.u8 	[%rd13+256], %rs2;
	bra.uni 	$L__BB3_6;
$L__BB3_2:
	cvta.to.global.u64 	%rd6, %rd4;
	mov.u32 	%r1, %tid.x;
	cvt.u64.u32 	%rd7, %r1;
	setp.le.u64 	%p2, %rd2, %rd7;
	add.s64 	%rd8, %rd1, %rd7;
	add.s64 	%rd3, %rd6, %rd8;
	@%p2 bra 	$L__BB3_4;
	st.global.u8 	[%rd3], %rs2;
$L__BB3_4:
	add.s32 	%r13, %r1, 256;
	cvt.u64.u32 	%rd9, %r13;
	setp.le.u64 	%p3, %rd2, %rd9;
	@%p3 bra 	$L__BB3_6;
	st.global.u8 	[%rd3+256], %rs2;
$L__BB3_6:
	ret;

}
	// .globl	_ZN3cub18CUB_300001_SM_10006detail8for_each13static_kernelINS2_12policy_hub_t12policy_500_tElN6thrust24THRUST_300001_SM_1000_NS8cuda_cub20__uninitialized_copy7functorINS7_6detail15normal_iteratorINS7_10device_ptrIiEEEENS7_7pointerIiNS8_3tagENS7_11use_defaultESI_EEEEEEvT0_T1_
.visible .entry _ZN3cub18CUB_300001_SM_10006detail8for_each13static_kernelINS2_12policy_hub_t12policy_500_tElN6thrust24THRUST_300001_SM_1000_NS8cuda_cub20__uninitialized_copy7functorINS7_6detail15normal_iteratorINS7_10device_ptrIiEEEENS7_7pointerIiNS8_3tagENS7_11use_defaultESI_EEEEEEvT0_T1_(
	.param .u64 _ZN3cub18CUB_300001_SM_10006detail8for_each13static_kernelINS2_12policy_hub_t12policy_500_tElN6thrust24THRUST_300001_SM_1000_NS8cuda_cub20__uninitialized_copy7functorINS7_6detail15normal_iteratorINS7_10device_ptrIiEEEENS7_7pointerIiNS8_3tagENS7_11use_defaultESI_EEEEEEvT0_T1__param_0,
	.param .align 8 .b8 _ZN3cub18CUB_300001_SM_10006detail8for_each13static_kernelINS2_12policy_hub_t12policy_500_tElN6thrust24THRUST_300001_SM_1000_NS8cuda_cub20__uninitialized_copy7functorINS7_6detail15normal_iteratorINS7_10device_ptrIiEEEENS7_7pointerIiNS8_3tagENS7_11use_defaultESI_EEEEEEvT0_T1__param_1[16]
)
.maxntid 256
{
	.reg .pred 	%p<4>;
	.reg .b32 	%r<10>;
	.reg .b64 	%rd<26>;

	ld.param.u64 	%rd8, [_ZN3cub18CUB_300001_SM_10006detail8for_each13static_kernelINS2_12policy_hub_t12policy_500_tElN6thrust24THRUST_300001_SM_1000_NS8cuda_cub20__uninitialized_copy7functorINS7_6detail15normal_iteratorINS7_10device_ptrIiEEEENS7_7pointerIiNS8_3tagENS7_11use_defaultESI_EEEEEEvT0_T1__param_1+8];
	ld.param.u64 	%rd7, [_ZN3cub18CUB_300001_SM_10006detail8for_each13static_kernelINS2_12policy_hub_t12policy_500_tElN6thrust24THRUST_300001_SM_1000_NS8cuda_cub20__uninitialized_copy7functorINS7_6detail15normal_iteratorINS7_10device_ptrIiEEEENS7_7pointerIiNS8_3tagENS7_11use_defaultESI_EEEEEEvT0_T1__param_1];
	ld.param.u64 	%rd9, [_ZN3cub18CUB_300001_SM_10006detail8for_each13static_kernelINS2_12policy_hub_t12policy_500_tElN6thrust24THRUST_300001_SM_1000_NS8cuda_cub20__uninitialized_copy7functorINS7_6detail15normal_iteratorINS7_10device_ptrIiEEEENS7_7pointerIiNS8_3tagENS7_11use_defaultESI_EEEEEEvT0_T1__param_0];
	mov.u32 	%r1, %ctaid.x;
	mul.wide.u32 	%rd1, %r1, 512;
	sub.s64 	%rd2, %rd9, %rd1;
	setp.lt.s64 	%p1, %rd2, 512;
	@%p1 bra 	$L__BB4_2;
	mov.u32 	%r7, %tid.x;
	cvta.to.global.u64 	%rd19, %rd8;
	cvta.to.global.u64 	%rd20, %rd7;
	cvt.u64.u32 	%rd21, %r7;
	add.s64 	%rd22, %rd1, %rd21;
	shl.b64 	%rd23, %rd22, 2;
	add.s64 	%rd24, %rd20, %rd23;
	add.s64 	%rd25, %rd19, %rd23;
	ld.global.u32 	%r8, [%rd24];
	st.global.u32 	[%rd25], %r8;
	ld.global.u32 	%r9, [%rd24+1024];
	st.global.u32 	[%rd25+1024], %r9;
	bra.uni 	$L__BB4_6;
$L__BB4_2:
	cvta.to.global.u64 	%rd3, %rd7;
	cvta.to.global.u64 	%rd4, %rd8;
	mov.u32 	%r2, %tid.x;
	cvt.s64.s32 	%rd5, %rd2;
	cvt.u64.u32 	%rd6, %r2;
	setp.le.s64 	%p2, %rd5, %rd6;
	@%p2 bra 	$L__BB4_4;
	add.s64 	%rd10, %rd1, %rd6;
	shl.b64 	%rd11, %rd10, 2;
	add.s64 	%rd12, %rd3, %rd11;
	add.s64 	%rd13, %rd4, %rd11;
	ld.global.u32 	%r3, [%rd12];
	st.global.u32 	[%rd13], %r3;
$L__BB4_4:
	cvt.u32.u64 	%r4, %rd6;
	add.s32 	%r5, %r4, 256;
	cvt.u64.u32 	%rd14, %r5;
	setp.le.s64 	%p3, %rd5, %rd14;
	@%p3 bra 	$L__BB4_6;
	add.s64 	%rd15, %rd1, %rd6;
	shl.b64 	%rd16, %rd15, 2;
	add.s64 	%rd17, %rd3, %rd16;
	add.s64 	%rd18, %rd4, %rd16;
	ld.global.u32 	%r6, [%rd17+1024];
	st.global.u32 	[%rd18+1024], %r6;
$L__BB4_6:
	ret;

}


// ===== COMPILED SASS (sm_100) =====

	.target	sm_100

	.elftype	@"ET_EXEC"


//--------------------- .note.nv.tkinfo           --------------------------
	.section	.note.nv.tkinfo,"",@"SHT_NOTE"
	.sectionflags	@"SHF_NOTE_NV_TKINFO"
	.tkinfo
        /*0018*/ 	.word	0x00000002
        /*0030*/ 	.string	""
        /*0030*/ 	.string	"ptxas"
        /*0030*/ 	.string	"Cuda compilation tools, release 13.0, V13.0.88"
        /*0030*/ 	.string	"Build cuda_13.0.r13.0/compiler.36424714_0"
        /*0030*/ 	.string	"-arch sm_100 -m 64 "



//--------------------- .note.nv.cuinfo           --------------------------
	.section	.note.nv.cuinfo,"",@"SHT_NOTE"
	.sectionflags	@"SHF_NOTE_NV_CUINFO"
        /*0018*/ 	.short	0x0002
        /*001a*/ 	.short	0x0064
        /*001c*/ 	.short	0x0082
	.zero		2


//--------------------- .nv.info                  --------------------------
	.section	.nv.info,"",@"SHT_CUDA_INFO"
	.align	4


	//----- nvinfo : EIATTR_REGCOUNT
	.align		4
        /*0000*/ 	.byte	0x04, 0x2f
        /*0002*/ 	.short	(.L_46 - .L_45)
	.align		4
.L_45:
        /*0004*/ 	.word	index@(_Z15computeSubgraphiPiS_PbS_S_S_)
        /*0008*/ 	.word	0x00000019


	//----- nvinfo : EIATTR_FRAME_SIZE
	.align		4
.L_46:
        /*000c*/ 	.byte	0x04, 0x11
        /*000e*/ 	.short	(.L_48 - .L_47)
	.align		4
.L_47:
        /*0010*/ 	.word	index@(_Z15computeSubgraphiPiS_PbS_S_S_)
        /*0014*/ 	.word	0x00000000


	//----- nvinfo : EIATTR_REGCOUNT
	.align		4
.L_48:
        /*0018*/ 	.byte	0x04, 0x2f
        /*001a*/ 	.short	(.L_50 - .L_49)
	.align		4
.L_49:
        /*001c*/ 	.word	index@(_ZN3cub18CUB_300001_SM_10006detail11EmptyKernelIvEEvv)
        /*0020*/ 	.word	0x00000004


	//----- nvinfo : EIATTR_FRAME_SIZE
	.align		4
.L_50:
        /*0024*/ 	.byte	0x04, 0x11
        /*0026*/ 	.short	(.L_52 - .L_51)
	.align		4
.L_51:
        /*0028*/ 	.word	index@(_ZN3cub18CUB_300001_SM_10006detail11EmptyKernelIvEEvv)
        /*002c*/ 	.word	0x00000000


	//----- nvinfo : EIATTR_REGCOUNT
	.align		4
.L_52:
        /*0030*/ 	.byte	0x04, 0x2f
        /*0032*/ 	.short	(.L_54 - .L_53)
	.align		4
.L_53:
        /*0034*/ 	.word	index@(_ZN3cub18CUB_300001_SM_10006detail8for_each13static_kernelINS2_12policy_hub_t12policy_500_tEmN6thrust24THRUST_300001_SM_1000_NS8cuda_cub20__uninitialized_fill7functorINS7_10device_ptrIiEEiEEEEvT0_T1_)
        /*0038*/ 	.word	0x00000008


	//----- nvinfo : EIATTR_FRAME_SIZE
	.align		4
.L_54:
        /*003c*/ 	.byte	0x04, 0x11
        /*003e*/ 	.short	(.L_56 - .L_55)
	.align		4
.L_55:
        /*0040*/ 	.word	index@(_ZN3cub18CUB_300001_SM_10006detail8for_each13static_kernelINS2_12policy_hub_t12policy_500_tEmN6thrust24THRUST_300001_SM_1000_NS8cuda_cub20__uninitialized_fill7functorINS7_10device_ptrIiEEiEEEEvT0_T1_)
        /*0044*/ 	.word	0x00000000


	//----- nvinfo : EIATTR_REGCOUNT
	.align		4
.L_56:
        /*0048*/ 	.byte	0x04, 0x2f
        /*004a*/ 	.short	(.L_58 - .L_57)
	.align		4
.L_57:
        /*004c*/ 	.word	index@(_ZN3cub18CUB_300001_SM_10006detail8for_each13static_kernelINS2_12policy_hub_t12policy_500_tEmN6thrust24THRUST_300001_SM_1000_NS8cuda_cub20__uninitialized_fill7functorINS7_10device_ptrIbEEbEEEEvT0_T1_)
        /*0050*/ 	.word	0x0000000a


	//----- nvinfo : EIATTR_FRAME_SIZE
	.align		4
.L_58:
        /*0054*/ 	.byte	0x04, 0x11
        /*0056*/ 	.short	(.L_60 - .L_59)
	.align		4
.L_59:
        /*0058*/ 	.word	index@(_ZN3cub18CUB_300001_SM_10006detail8for_each13static_kernelINS2_12policy_hub_t12policy_500_tEmN6thrust24THRUST_300001_SM_1000_NS8cuda_cub20__uninitialized_fill7functorINS7_10device_ptrIbEEbEEEEvT0_T1_)
        /*005c*/ 	.word	0x00000000


	//----- nvinfo : EIATTR_REGCOUNT
	.align		4
.L_60:
        /*0060*/ 	.byte	0x04, 0x2f
        /*0062*/ 	.short	(.L_62 - .L_61)
	.align		4
.L_61:
        /*0064*/ 	.word	index@(_ZN3cub18CUB_300001_SM_10006detail8for_each13static_kernelINS2_12policy_hub_t12policy_500_tElN6thrust24THRUST_300001_SM_1000_NS8cuda_cub20__uninitialized_copy7functorINS7_6detail15normal_iteratorINS7_10device_ptrIiEEEENS7_7pointerIiNS8_3tagENS7_11use_defaultESI_EEEEEEvT0_T1_)
        /*0068*/ 	.word	0x0000000c


	//----- nvinfo : EIATTR_FRAME_SIZE
	.align		4
.L_62:
        /*006c*/ 	.byte	0x04, 0x11
        /*006e*/ 	.short	(.L_64 - .L_63)
	.align		4
.L_63:
        /*0070*/ 	.word	index@(_ZN3cub18CUB_300001_SM_10006detail8for_each13static_kernelINS2_12policy_hub_t12policy_500_tElN6thrust24THRUST_300001_SM_1000_NS8cuda_cub20__uninitialized_copy7functorINS7_6detail15normal_iteratorINS7_10device_ptrIiEEEENS7_7pointerIiNS8_3tagENS7_11use_defaultESI_EEEEEEvT0_T1_)
        /*0074*/ 	.word	0x00000000


	//----- nvinfo : EIATTR_MIN_STACK_SIZE
	.align		4
.L_64:
        /*0078*/ 	.byte	0x04, 0x12
        /*007a*/ 	.short	(.L_66 - .L_65)
	.align		4
.L_65:
        /*007c*/ 	.word	index@(_ZN3cub18CUB_300001_SM_10006detail8for_each13static_kernelINS2_12policy_hub_t12policy_500_tElN6thrust24THRUST_300001_SM_1000_NS8cuda_cub20__uninitialized_copy7functorINS7_6detail15normal_iteratorINS7_10device_ptrIiEEEENS7_7pointerIiNS8_3tagENS7_11use_defaultESI_EEEEEEvT0_T1_)
        /*0080*/ 	.word	0x00000000


	//----- nvinfo : EIATTR_MIN_STACK_SIZE
	.align		4
.L_66:
        /*0084*/ 	.byte	0x04, 0x12
        /*0086*/ 	.short	(.L_68 - .L_67)
	.align		4
.L_67:
        /*0088*/ 	.word	index@(_ZN3cub18CUB_300001_SM_10006detail8for_each13static_kernelINS2_12policy_hub_t12policy_500_tEmN6thrust24THRUST_300001_SM_1000_NS8cuda_cub20__uninitialized_fill7functorINS7_10device_ptrIbEEbEEEEvT0_T1_)
        /*008c*/ 	.word	0x00000000


	//----- nvinfo : EIATTR_MIN_STACK_SIZE
	.align		4
.L_68:
        /*0090*/ 	.byte	0x04, 0x12
        /*0092*/ 	.short	(.L_70 - .L_69)
	.align		4
.L_69:
        /*0094*/ 	.word	index@(_ZN3cub18CUB_300001_SM_10006detail8for_each13static_kernelINS2_12policy_hub_t12policy_500_tEmN6thrust24THRUST_300001_SM_1000_NS8cuda_cub20__uninitialized_fill7functorINS7_10device_ptrIiEEiEEEEvT0_T1_)
        /*0098*/ 	.word	0x00000000


	//----- nvinfo : EIATTR_MIN_STACK_SIZE
	.align		4
.L_70:
        /*009c*/ 	.byte	0x04, 0x12
        /*009e*/ 	.short	(.L_72 - .L_71)
	.align		4
.L_71:
        /*00a0*/ 	.word	index@(_ZN3cub18CUB_300001_SM_10006detail11EmptyKernelIvEEvv)
        /*00a4*/ 	.word	0x00000000


	//----- nvinfo : EIATTR_MIN_STACK_SIZE
	.align		4
.L_72:
        /*00a8*/ 	.byte	0x04, 0x12
        /*00aa*/ 	.short	(.L_74 - .L_73)
	.align		4
.L_73:
        /*00ac*/ 	.word	index@(_Z15computeSubgraphiPiS_PbS_S_S_)
        /*00b0*/ 	.word	0x00000000
.L_74:


//--------------------- .nv.compat                --------------------------
	.section	.nv.compat,"",@"SHT_CUDA_COMPAT_INFO"
	.align	4
        /*0000*/ 	.byte	0x02, 0x09, 0x00, 0x00, 0x02, 0x02, 0x01, 0x00, 0x02, 0x05, 0x05, 0x00, 0x03, 0x07, 0x01, 0x01
        /*0010*/ 	.byte	0x02, 0x03, 0x00, 0x00, 0x02, 0x06, 0x01, 0x00, 0x04, 0x0b, 0x08, 0x00, 0x09, 0x00, 0x00, 0x00
        /*0020*/ 	.byte	0x00, 0x00, 0x00, 0x00


//--------------------- .nv.info._ZN3cub18CUB_300001_SM_10006detail8for_each13static_kernelINS2_12policy_hub_t12policy_500_tElN6thrust24THRUST_300001_SM_1000_NS8cuda_cub20__uninitialized_copy7functorINS7_6detail15normal_iteratorINS7_10device_ptrIiEEEENS7_7pointerIiNS8_3tagENS7_11use_defaultESI_EEEEEEvT0_T1_ --------------------------
	.section	.nv.info._ZN3cub18CUB_300001_SM_10006detail8for_each13static_kernelINS2_12policy_hub_t12policy_500_tElN6thrust24THRUST_300001_SM_1000_NS8cuda_cub20__uninitialized_copy7functorINS7_6detail15normal_iteratorINS7_10device_ptrIiEEEENS7_7pointerIiNS8_3tagENS7_11use_defaultESI_EEEEEEvT0_T1_,"",@"SHT_CUDA_INFO"
	.sectionflags	@""
	.align	4


	//----- nvinfo : EIATTR_CUDA_API_VERSION
	.align		4
        /*0000*/ 	.byte	0x04, 0x37
        /*0002*/ 	.short	(.L_76 - .L_75)
.L_75:
        /*0004*/ 	.word	0x00000082


	//----- nvinfo : EIATTR_KPARAM_INFO
	.align		4
.L_76:
        /*0008*/ 	.byte	0x04, 0x17
        /*000a*/ 	.short	(.L_78 - .L_77)
.L_77:
        /*000c*/ 	.word	0x00000000
        /*0010*/ 	.short	0x0001
        /*0012*/ 	.short	0x0008
        /*0014*/ 	.byte	0x00, 0xf0, 0x41, 0x00


	//----- nvinfo : EIATTR_KPARAM_INFO
	.align		4
.L_78:
        /*0018*/ 	.byte	0x04, 0x17
        /*001a*/ 	.short	(.L_80 - .L_79)
.L_79:
        /*001c*/ 	.word	0x00000000
        /*0020*/ 	.short	0x0000
        /*0022*/ 	.short	0x0000
        /*0024*/ 	.byte	0x00, 0xf0, 0x21, 0x00


	//----- nvinfo : EIATTR_SPARSE_MMA_MASK
	.align		4
.L_80:
        /*0028*/ 	.byte	0x03, 0x50
        /*002a*/ 	.short	0x0000


	//----- nvinfo : EIATTR_MAXREG_COUNT
	.align		4
        /*002c*/ 	.byte	0x03, 0x1b
        /*002e*/ 	.short	0x00ff


	//----- nvinfo : EIATTR_MERCURY_ISA_VERSION
	.align		4
        /*0030*/ 	.byte	0x03, 0x5f
        /*0032*/ 	.short	0x0101


	//----- nvinfo : EIATTR_VRC_CTA_INIT_COUNT
	.align		4
        /*0034*/ 	.byte	0x02, 0x4a
	.zero		1
	.zero		1


	//----- nvinfo : EIATTR_EXIT_INSTR_OFFSETS
	.align		4
        /*0038*/ 	.byte	0x04, 0x1c
        /*003a*/ 	.short	(.L_82 - .L_81)


	//   ....[0]....
.L_81:
        /*003c*/ 	.word	0x00000190


	//   ....[1]....
        /*0040*/ 	.word	0x00000320


	//   ....[2]....
        /*0044*/ 	.word	0x000003f0


	//----- nvinfo : EIATTR_MAX_THREADS
	.align		4
.L_82:
        /*0048*/ 	.byte	0x04, 0x05
        /*004a*/ 	.short	(.L_84 - .L_83)
.L_83:
        /*004c*/ 	.word	0x00000100
        /*0050*/ 	.word	0x00000001
        /*0054*/ 	.word	0x00000001


	//----- nvinfo : EIATTR_CRS_STACK_SIZE
	.align		4
.L_84:
        /*0058*/ 	.byte	0x04, 0x1e
        /*005a*/ 	.short	(.L_86 - .L_85)
.L_85:
        /*005c*/ 	.word	0x00000000


	//----- nvinfo : EIATTR_CBANK_PARAM_SIZE
	.align		4
.L_86:
        /*0060*/ 	.byte	0x03, 0x19
        /*0062*/ 	.short	0x0018


	//----- nvinfo : EIATTR_PARAM_CBANK
	.align		4
        /*0064*/ 	.byte	0x04, 0x0a
        /*0066*/ 	.short	(.L_88 - .L_87)
	.align		4
.L_87:
        /*0068*/ 	.word	index@(.nv.constant0._ZN3cub18CUB_300001_SM_10006detail8for_each13static_kernelINS2_12policy_hub_t12policy_500_tElN6thrust24THRUST_300001_SM_1000_NS8cuda_cub20__uninitialized_copy7functorINS7_6detail15normal_iteratorINS7_10device_ptrIiEEEENS7_7pointerIiNS8_3tagENS7_11use_defaultESI_EEEEEEvT0_T1_)
        /*006c*/ 	.short	0x0380
        /*006e*/ 	.short	0x0018


	//----- nvinfo : EIATTR_SW_WAR
	.align		4
.L_88:
        /*0070*/ 	.byte	0x04, 0x36
        /*0072*/ 	.short	(.L_90 - .L_89)
.L_89:
        /*0074*/ 	.word	0x00000008
.L_90:


//--------------------- .nv.info._ZN3cub18CUB_300001_SM_10006detail8for_each13static_kernelINS2_12policy_hub_t12policy_500_tEmN6thrust24THRUST_300001_SM_1000_NS8cuda_cub20__uninitialized_fill7functorINS7_10device_ptrIbEEbEEEEvT0_T1_ --------------------------
	.section	.nv.info._ZN3cub18CUB_300001_SM_10006detail8for_each13static_kernelINS2_12policy_hub_t12policy_500_tEmN6thrust24THRUST_300001_SM_1000_NS8cuda_cub20__uninitialized_fill7functorINS7_10device_ptrIbEEbEEEEvT0_T1_,"",@"SHT_CUDA_INFO"
	.sectionflags	@""
	.align	4


	//----- nvinfo : EIATTR_CUDA_API_VERSION
	.align		4
        /*0000*/ 	.byte	0x04, 0x37
        /*0002*/ 	.short	(.L_92 - .L_91)
.L_91:
        /*0004*/ 	.word	0x00000082


	//----- nvinfo : EIATTR_KPARAM_INFO
	.align		4
.L_92:
        /*0008*/ 	.byte	0x04, 0x17
        /*000a*/ 	.short	(.L_94 - .L_93)
.L_93:
        /*000c*/ 	.word	0x00000000
        /*0010*/ 	.short	0x0001
        /*0012*/ 	.short	0x0008
        /*0014*/ 	.byte	0x00, 0xf0, 0x41, 0x00


	//----- nvinfo : EIATTR_KPARAM_INFO
	.align		4
.L_94:
        /*0018*/ 	.byte	0x04, 0x17
        /*001a*/ 	.short	(.L_96 - .L_95)
.L_95:
        /*001c*/ 	.word	0x00000000
        /*0020*/ 	.short	0x0000
        /*0022*/ 	.short	0x0000
        /*0024*/ 	.byte	0x00, 0xf0, 0x21, 0x00


	//----- nvinfo : EIATTR_SPARSE_MMA_MASK
	.align		4
.L_96:
        /*0028*/ 	.byte	0x03, 0x50
        /*002a*/ 	.short	0x0000


	//----- nvinfo : EIATTR_MAXREG_COUNT
	.align		4
        /*002c*/ 	.byte	0x03, 0x1b
        /*002e*/ 	.short	0x00ff


	//----- nvinfo : EIATTR_MERCURY_ISA_VERSION
	.align		4
        /*0030*/ 	.byte	0x03, 0x5f
        /*0032*/ 	.short	0x0101


	//----- nvinfo : EIATTR_VRC_CTA_INIT_COUNT
	.align		4
        /*0034*/ 	.byte	0x02, 0x4a
	.zero		1
	.zero		1


	//----- nvinfo : EIATTR_EXIT_INSTR_OFFSETS
	.align		4
        /*0038*/ 	.byte	0x04, 0x1c
        /*003a*/ 	.short	(.L_98 - .L_97)


	//   ....[0]....
.L_97:
        /*003c*/ 	.word	0x00000120


	//   ....[1]....
        /*0040*/ 	.word	0x000001f0


	//   ....[2]....
        /*0044*/ 	.word	0x00000210


	//----- nvinfo : EIATTR_MAX_THREADS
	.align		4
.L_98:
        /*0048*/ 	.byte	0x04, 0x05
        /*004a*/ 	.short	(.L_100 - .L_99)
.L_99:
        /*004c*/ 	.word	0x00000100
        /*0050*/ 	.word	0x00000001
        /*0054*/ 	.word	0x00000001


	//----- nvinfo : EIATTR_CBANK_PARAM_SIZE
	.align		4
.L_100:
        /*0058*/ 	.byte	0x03, 0x19
        /*005a*/ 	.short	0x0018


	//----- nvinfo : EIATTR_PARAM_CBANK
	.align		4
        /*005c*/ 	.byte	0x04, 0x0a
        /*005e*/ 	.short	(.L_102 - .L_101)
	.align		4
.L_101:
        /*0060*/ 	.word	index@(.nv.constant0._ZN3cub18CUB_300001_SM_10006detail8for_each13static_kernelINS2_12policy_hub_t12policy_500_tEmN6thrust24THRUST_300001_SM_1000_NS8cuda_cub20__uninitialized_fill7functorINS7_10device_ptrIbEEbEEEEvT0_T1_)
        /*0064*/ 	.short	0x0380
        /*0066*/ 	.short	0x0018


	//----- nvinfo : EIATTR_SW_WAR
	.align		4
.L_102:
        /*0068*/ 	.byte	0x04, 0x36
        /*006a*/ 	.short	(.L_104 - .L_103)
.L_103:
        /*006c*/ 	.word	0x00000008
.L_104:


//--------------------- .nv.info._ZN3cub18CUB_300001_SM_10006detail8for_each13static_kernelINS2_12policy_hub_t12policy_500_tEmN6thrust24THRUST_300001_SM_1000_NS8cuda_cub20__uninitialized_fill7functorINS7_10device_ptrIiEEiEEEEvT0_T1_ --------------------------
	.section	.nv.info._ZN3cub18CUB_300001_SM_10006detail8for_each13static_kernelINS2_12policy_hub_t12policy_500_tEmN6thrust24THRUST_300001_SM_1000_NS8cuda_cub20__uninitialized_fill7functorINS7_10device_ptrIiEEiEEEEvT0_T1_,"",@"SHT_CUDA_INFO"
	.sectionflags	@""
	.align	4


	//----- nvinfo : EIATTR_CUDA_API_VERSION
	.align		4
        /*0000*/ 	.byte	0x04, 0x37
        /*0002*/ 	.short	(.L_106 - .L_105)
.L_105:
        /*0004*/ 	.word	0x00000082


	//----- nvinfo : EIATTR_KPARAM_INFO
	.align		4
.L_106:
        /*0008*/ 	.byte	0x04, 0x17
        /*000a*/ 	.short	(.L_108 - .L_107)
.L_107:
        /*000c*/ 	.word	0x00000000
        /*0010*/ 	.short	0x0001
        /*0012*/ 	.short	0x0008
        /*0014*/ 	.byte	0x00, 0xf0, 0x41, 0x00


	//----- nvinfo : EIATTR_KPARAM_INFO
	.align		4
.L_108:
        /*0018*/ 	.byte	0x04, 0x17
        /*001a*/ 	.short	(.L_110 - .L_109)
.L_109:
        /*001c*/ 	.word	0x00000000
        /*0020*/ 	.short	0x0000
        /*0022*/ 	.short	0x0000
        /*0024*/ 	.byte	0x00, 0xf0, 0x21, 0x00


	//----- nvinfo : EIATTR_SPARSE_MMA_MASK
	.align		4
.L_110:
        /*0028*/ 	.byte	0x03, 0x50
        /*002a*/ 	.short	0x0000


	//----- nvinfo : EIATTR_MAXREG_COUNT
	.align		4
        /*002c*/ 	.byte	0x03, 0x1b
        /*002e*/ 	.short	0x00ff


	//----- nvinfo : EIATTR_MERCURY_ISA_VERSION
	.align		4
        /*0030*/ 	.byte	0x03, 0x5f
        /*0032*/ 	.short	0x0101


	//----- nvinfo : EIATTR_VRC_CTA_INIT_COUNT
	.align		4
        /*0034*/ 	.byte	0x02, 0x4a
	.zero		1
	.zero		1


	//----- nvinfo : EIATTR_EXIT_INSTR_OFFSETS
	.align		4
        /*0038*/ 	.byte	0x04, 0x1c
        /*003a*/ 	.short	(.L_112 - .L_111)


	//   ....[0]....
.L_111:
        /*003c*/ 	.word	0x00000130


	//   ....[1]....
        /*0040*/ 	.word	0x00000230


	//   ....[2]....
        /*0044*/ 	.word	0x00000260


	//----- nvinfo : EIATTR_MAX_THREADS
	.align		4
.L_112:
        /*0048*/ 	.byte	0x04, 0x05
        /*004a*/ 	.short	(.L_114 - .L_113)
.L_113:
        /*004c*/ 	.word	0x00000100
        /*0050*/ 	.word	0x00000001
        /*0054*/ 	.word	0x00000001


	//----- nvinfo : EIATTR_CBANK_PARAM_SIZE
	.align		4
.L_114:
        /*0058*/ 	.byte	0x03, 0x19
        /*005a*/ 	.short	0x0018


	//----- nvinfo : EIATTR_PARAM_CBANK
	.align		4
        /*005c*/ 	.byte	0x04, 0x0a
        /*005e*/ 	.short	(.L_116 - .L_115)
	.align		4
.L_115:
        /*0060*/ 	.word	index@(.nv.constant0._ZN3cub18CUB_300001_SM_10006detail8for_each13static_kernelINS2_12policy_hub_t12policy_500_tEmN6thrust24THRUST_300001_SM_1000_NS8cuda_cub20__uninitialized_fill7functorINS7_10device_ptrIiEEiEEEEvT0_T1_)
        /*0064*/ 	.short	0x0380
        /*0066*/ 	.short	0x0018


	//----- nvinfo : EIATTR_SW_WAR
	.align		4
.L_116:
        /*0068*/ 	.byte	0x04, 0x36
        /*006a*/ 	.short	(.L_118 - .L_117)
.L_117:
        /*006c*/ 	.word	0x00000008
.L_118:


//--------------------- .nv.info._ZN3cub18CUB_300001_SM_10006detail11EmptyKernelIvEEvv --------------------------
	.section	.nv.info._ZN3cub18CUB_300001_SM_10006detail11EmptyKernelIvEEvv,"",@"SHT_CUDA_INFO"
	.sectionflags	@""
	.align	4


	//----- nvinfo : EIATTR_CUDA_API_VERSION
	.align		4
        /*0000*/ 	.byte	0x04, 0x37
        /*0002*/ 	.short	(.L_120 - .L_119)
.L_119:
        /*0004*/ 	.word	0x00000082


	//----- nvinfo : EIATTR_SPARSE_MMA_MASK
	.align		4
.L_120:
        /*0008*/ 	.byte	0x03, 0x50
        /*000a*/ 	.short	0x0000


	//----- nvinfo : EIATTR_MAXREG_COUNT
	.align		4
        /*000c*/ 	.byte	0x03, 0x1b
        /*000e*/ 	.short	0x00ff


	//----- nvinfo : EIATTR_MERCURY_ISA_VERSION
	.align		4
        /*0010*/ 	.byte	0x03, 0x5f
        /*0012*/ 	.short	0x0101


	//----- nvinfo : EIATTR_VRC_CTA_INIT_COUNT
	.align		4
        /*0014*/ 	.byte	0x02, 0x4a
	.zero		1
	.zero		1


	//----- nvinfo : EIATTR_EXIT_INSTR_OFFSETS
	.align		4
        /*0018*/ 	.byte	0x04, 0x1c
        /*001a*/ 	.short	(.L_122 - .L_121)


	//   ....[0]....
.L_121:
        /*001c*/ 	.word	0x00000010


	//----- nvinfo : EIATTR_SW_WAR
	.align		4
.L_122:
        /*0020*/ 	.byte	0x04, 0x36
        /*0022*/ 	.short	(.L_124 - .L_123)
.L_123:
        /*0024*/ 	.word	0x00000008
.L_124:


//--------------------- .nv.info._Z15computeSubgraphiPiS_PbS_S_S_ --------------------------
	.section	.nv.info._Z15computeSubgraphiPiS_PbS_S_S_,"",@"SHT_CUDA_INFO"
	.sectionflags	@""
	.align	4


	//----- nvinfo : EIATTR_CUDA_API_VERSION
	.align		4
        /*0000*/ 	.byte	0x04, 0x37
        /*0002*/ 	.short	(.L_126 - .L_125)
.L_125:
        /*0004*/ 	.word	0x00000082


	//----- nvinfo : EIATTR_KPARAM_INFO
	.align		4
.L_126:
        /*0008*/ 	.byte	0x04, 0x17
        /*000a*/ 	.short	(.L_128 - .L_127)
.L_127:
        /*000c*/ 	.word	0x00000000
        /*0010*/ 	.short	0x0006
        /*0012*/ 	.short	0x0030
        /*0014*/ 	.byte	0x00, 0xf5, 0x21, 0x00


	//----- nvinfo : EIATTR_KPARAM_INFO
	.align		4
.L_128:
        /*0018*/ 	.byte	0x04, 0x17
        /*001a*/ 	.short	(.L_130 - .L_129)
.L_129:
        /*001c*/ 	.word	0x00000000
        /*0020*/ 	.short	0x0005
        /*0022*/ 	.short	0x0028
        /*0024*/ 	.byte	0x00, 0xf5, 0x21, 0x00


	//----- nvinfo : EIATTR_KPARAM_INFO
	.align		4
.L_130:
        /*0028*/ 	.byte	0x04, 0x17
        /*002a*/ 	.short	(.L_132 - .L_131)
.L_131:
        /*002c*/ 	.word	0x00000000
        /*0030*/ 	.short	0x0004
        /*0032*/ 	.short	0x0020
        /*0034*/ 	.byte	0x00, 0xf5, 0x21, 0x00


	//----- nvinfo : EIATTR_KPARAM_INFO
	.align		4
.L_132:
        /*0038*/ 	.byte	0x04, 0x17
        /*003a*/ 	.short	(.L_134 - .L_133)
.L_133:
        /*003c*/ 	.word	0x00000000
        /*0040*/ 	.short	0x0003
        /*0042*/ 	.short	0x0018
        /*0044*/ 	.byte	0x00, 0xf5, 0x21, 0x00


	//----- nvinfo : EIATTR_KPARAM_INFO
	.align		4
.L_134:
        /*0048*/ 	.byte	0x04, 0x17
        /*004a*/ 	.short	(.L_136 - .L_135)
.L_135:
        /*004c*/ 	.word	0x00000000
        /*0050*/ 	.short	0x0002
        /*0052*/ 	.short	0x0010
        /*0054*/ 	.byte	0x00, 0xf5, 0x21, 0x00


	//----- nvinfo : EIATTR_KPARAM_INFO
	.align		4
.L_136:
        /*0058*/ 	.byte	0x04, 0x17
        /*005a*/ 	.short	(.L_138 - .L_137)
.L_137:
        /*005c*/ 	.word	0x00000000
        /*0060*/ 	.short	0x0001
        /*0062*/ 	.short	0x0008
        /*0064*/ 	.byte	0x00, 0xf5, 0x21, 0x00


	//----- nvinfo : EIATTR_KPARAM_INFO
	.align		4
.L_138:
        /*0068*/ 	.byte	0x04, 0x17
        /*006a*/ 	.short	(.L_140 - .L_139)
.L_139:
        /*006c*/ 	.word	0x00000000
        /*0070*/ 	.short	0x0000
        /*0072*/ 	.short	0x0000
        /*0074*/ 	.byte	0x00, 0xf0, 0x11, 0x00


	//----- nvinfo : EIATTR_SPARSE_MMA_MASK
	.align		4
.L_140:
        /*0078*/ 	.byte	0x03, 0x50
        /*007a*/ 	.short	0x0000


	//----- nvinfo : EIATTR_MAXREG_COUNT
	.align		4
        /*007c*/ 	.byte	0x03, 0x1b
        /*007e*/ 	.short	0x00ff


	//----- nvinfo : EIATTR_NUM_BARRIERS
	.align		4
        /*0080*/ 	.byte	0x02, 0x4c
        /*0082*/ 	.byte	0x01
	.zero		1


	//----- nvinfo : EIATTR_MERCURY_ISA_VERSION
	.align		4
        /*0084*/ 	.byte	0x03, 0x5f
        /*0086*/ 	.short	0x0101


	//----- nvinfo : EIATTR_INT_WARP_WIDE_INSTR_OFFSETS
	.align		4
        /*0088*/ 	.byte	0x04, 0x31
        /*008a*/ 	.short	(.L_142 - .L_141)


	//   ....[0]....
.L_141:
        /*008c*/ 	.word	0x00000310


	//   ....[1]....
        /*0090*/ 	.word	0x000003b0


	//   ....[2]....
        /*0094*/ 	.word	0x00000480


	//   ....[3]....
        /*0098*/ 	.word	0x00000520


	//   ....[4]....
        /*009c*/ 	.word	0x000005f0


	//   ....[5]....
        /*00a0*/ 	.word	0x00000690


	//   ....[6]....
        /*00a4*/ 	.word	0x00000780


	//   ....[7]....
        /*00a8*/ 	.word	0x00000820


	//   ....[8]....
        /*00ac*/ 	.word	0x000009a0


	//   ....[9]....
        /*00b0*/ 	.word	0x00000a40


	//----- nvinfo : EIATTR_VRC_CTA_INIT_COUNT
	.align		4
.L_142:
        /*00b4*/ 	.byte	0x02, 0x4a
	.zero		1
	.zero		1


	//----- nvinfo : EIATTR_EXIT_INSTR_OFFSETS
	.align		4
        /*00b8*/ 	.byte	0x04, 0x1c
        /*00ba*/ 	.short	(.L_144 - .L_143)


	//   ....[0]....
.L_143:
        /*00bc*/ 	.word	0x00000080


	//   ....[1]....
        /*00c0*/ 	.word	0x000000f0


	//   ....[2]....
        /*00c4*/ 	.word	0x00000b10


	//   ....[3]....
        /*00c8*/ 	.word	0x00000e10


	//   ....[4]....
        /*00cc*/ 	.word	0x00000ee0


	//----- nvinfo : EIATTR_CRS_STACK_SIZE
	.align		4
.L_144:
        /*00d0*/ 	.byte	0x04, 0x1e
        /*00d2*/ 	.short	(.L_146 - .L_145)
.L_145:
        /*00d4*/ 	.word	0x00000000


	//----- nvinfo : EIATTR_CBANK_PARAM_SIZE
	.align		4
.L_146:
        /*00d8*/ 	.byte	0x03, 0x19
        /*00da*/ 	.short	0x0038


	//----- nvinfo : EIATTR_PARAM_CBANK
	.align		4
        /*00dc*/ 	.byte	0x04, 0x0a
        /*00de*/ 	.short	(.L_148 - .L_147)
	.align		4
.L_147:
        /*00e0*/ 	.word	index@(.nv.constant0._Z15computeSubgraphiPiS_PbS_S_S_)
        /*00e4*/ 	.short	0x0380
        /*00e6*/ 	.short	0x0038


	//----- nvinfo : EIATTR_SW_WAR
	.align		4
.L_148:
        /*00e8*/ 	.byte	0x04, 0x36
        /*00ea*/ 	.short	(.L_150 - .L_149)
.L_149:
        /*00ec*/ 	.word	0x00000008
.L_150:


//--------------------- .nv.callgraph             --------------------------
	.section	.nv.callgraph,"",@"SHT_CUDA_CALLGRAPH"
	.align	4
	.sectionentsize	8
	.align		4
        /*0000*/ 	.word	0x00000000
	.align		4
        /*0004*/ 	.word	0xffffffff
	.align		4
        /*0008*/ 	.word	0x00000000
	.align		4
        /*000c*/ 	.word	0xfffffffe
	.align		4
        /*0010*/ 	.word	0x00000000
	.align		4
        /*0014*/ 	.word	0xfffffffd
	.align		4
        /*0018*/ 	.word	0x00000000
	.align		4
        /*001c*/ 	.word	0xfffffffc


//--------------------- .nv.constant4             --------------------------
	.section	.nv.constant4,"a",@progbits
	.align	8
	.align		8
.nv.constant4:
        /*0000*/ 	.dword	_ZN34_INTERNAL_d937dd92_4_k_cu_9460dcad4cuda3std3__45__cpo5beginE
	.align		8
        /*0008*/ 	.dword	_ZN34_INTERNAL_d937dd92_4_k_cu_9460dcad4cuda3std3__45__cpo3endE
	.align		8
        /*0010*/ 	.dword	_ZN34_INTERNAL_d937dd92_4_k_cu_9460dcad4cuda3std3__45__cpo6cbeginE
	.align		8
        /*0018*/ 	.dword	_ZN34_INTERNAL_d937dd92_4_k_cu_9460dcad4cuda3std3__45__cpo4cendE
	.align		8
        /*0020*/ 	.dword	_ZN34_INTERNAL_d937dd92_4_k_cu_9460dcad4cuda3std3__45__cpo6rbeginE
	.align		8
        /*0028*/ 	.dword	_ZN34_INTERNAL_d937dd92_4_k_cu_9460dcad4cuda3std3__45__cpo4rendE
	.align		8
        /*0030*/ 	.dword	_ZN34_INTERNAL_d937dd92_4_k_cu_9460dcad4cuda3std3__45__cpo7crbeginE
	.align		8
        /*0038*/ 	.dword	_ZN34_INTERNAL_d937dd92_4_k_cu_9460dcad4cuda3std3__45__cpo5crendE
	.align		8
        /*0040*/ 	.dword	_ZN34_INTERNAL_d937dd92_4_k_cu_9460dcad4cuda3std3__436_GLOBAL__N__d937dd92_4_k_cu_9460dcad6ignoreE
	.align		8
        /*0048*/ 	.dword	_ZN34_INTERNAL_d937dd92_4_k_cu_9460dcad4cuda3std3__419piecewise_constructE
	.align		8
        /*0050*/ 	.dword	_ZN34_INTERNAL_d937dd92_4_k_cu_9460dcad4cuda3std3__48in_placeE
	.align		8
        /*0058*/ 	.dword	_ZN34_INTERNAL_d937dd92_4_k_cu_9460dcad4cuda3std3__420unreachable_sentinelE
	.align		8
        /*0060*/ 	.dword	_ZN34_INTERNAL_d937dd92_4_k_cu_9460dcad4cuda3std3__47nulloptE
	.align		8
        /*0068*/ 	.dword	_ZN34_INTERNAL_d937dd92_4_k_cu_9460dcad4cuda3std3__48unexpectE
	.align		8
        /*0070*/ 	.dword	_ZN34_INTERNAL_d937dd92_4_k_cu_9460dcad4cuda3std6ranges3__45__cpo4swapE
	.align		8
        /*0078*/ 	.dword	_ZN34_INTERNAL_d937dd92_4_k_cu_9460dcad4cuda3std6ranges3__45__cpo9iter_moveE
	.align		8
        /*0080*/ 	.dword	_ZN34_INTERNAL_d937dd92_4_k_cu_9460dcad4cuda3std6ranges3__45__cpo5beginE
	.align		8
        /*0088*/ 	.dword	_ZN34_INTERNAL_d937dd92_4_k_cu_9460dcad4cuda3std6ranges3__45__cpo3endE
	.align		8
        /*0090*/ 	.dword	_ZN34_INTERNAL_d937dd92_4_k_cu_9460dcad4cuda3std6ranges3__45__cpo6cbeginE
	.align		8
        /*0098*/ 	.dword	_ZN34_INTERNAL_d937dd92_4_k_cu_9460dcad4cuda3std6ranges3__45__cpo4cendE
	.align		8
        /*00a0*/ 	.dword	_ZN34_INTERNAL_d937dd92_4_k_cu_9460dcad4cuda3std6ranges3__45__cpo7advanceE
	.align		8
        /*00a8*/ 	.dword	_ZN34_INTERNAL_d937dd92_4_k_cu_9460dcad4cuda3std6ranges3__45__cpo9iter_swapE
	.align		8
        /*00b0*/ 	.dword	_ZN34_INTERNAL_d937dd92_4_k_cu_9460dcad4cuda3std6ranges3__45__cpo4nextE
	.align		8
        /*00b8*/ 	.dword	_ZN34_INTERNAL_d937dd92_4_k_cu_9460dcad4cuda3std6ranges3__45__cpo4prevE
	.align		8
        /*00c0*/ 	.dword	_ZN34_INTERNAL_d937dd92_4_k_cu_9460dcad4cuda3std6ranges3__45__cpo4dataE
	.align		8
        /*00c8*/ 	.dword	_ZN34_INTERNAL_d937dd92_4_k_cu_9460dcad4cuda3std6ranges3__45__cpo5cdataE
	.align		8
        /*00d0*/ 	.dword	_ZN34_INTERNAL_d937dd92_4_k_cu_9460dcad4cuda3std6ranges3__45__cpo4sizeE
	.align		8
        /*00d8*/ 	.dword	_ZN34_INTERNAL_d937dd92_4_k_cu_9460dcad4cuda3std6ranges3__45__cpo5ssizeE
	.align		8
        /*00e0*/ 	.dword	_ZN34_INTERNAL_d937dd92_4_k_cu_9460dcad4cuda3std6ranges3__45__cpo8distanceE
	.align		8
        /*00e8*/ 	.dword	_ZN34_INTERNAL_d937dd92_4_k_cu_9460dcad6thrust24THRUST_300001_SM_1000_NS8cuda_cub3parE
	.align		8
        /*00f0*/ 	.dword	_ZN34_INTERNAL_d937dd92_4_k_cu_9460dcad6thrust24THRUST_300001_SM_1000_NS8cuda_cub10par_nosyncE
	.align		8
        /*00f8*/ 	.dword	_ZN34_INTERNAL_d937dd92_4_k_cu_9460dcad6thrust24THRUST_300001_SM_1000_NS6system6detail10sequential3seqE
	.align		8
        /*0100*/ 	.dword	_ZN34_INTERNAL_d937dd92_4_k_cu_9460dcad6thrust24THRUST_300001_SM_1000_NS6system3cpp3parE
	.align		8
        /*0108*/ 	.dword	_ZN34_INTERNAL_d937dd92_4_k_cu_9460dcad6thrust24THRUST_300001_SM_1000_NS12placeholders2_1E
	.align		8
        /*0110*/ 	.dword	_ZN34_INTERNAL_d937dd92_4_k_cu_9460dcad6thrust24THRUST_300001_SM_1000_NS12placeholders2_2E
	.align		8
        /*0118*/ 	.dword	_ZN34_INTERNAL_d937dd92_4_k_cu_9460dcad6thrust24THRUST_300001_SM_1000_NS12placeholders2_3E
	.align		8
        /*0120*/ 	.dword	_ZN34_INTERNAL_d937dd92_4_k_cu_9460dcad6thrust24THRUST_300001_SM_1000_NS12placeholders2_4E
	.align		8
        /*0128*/ 	.dword	_ZN34_INTERNAL_d937dd92_4_k_cu_9460dcad6thrust24THRUST_300001_SM_1000_NS12placeholders2_5E
	.align		8
        /*0130*/ 	.dword	_ZN34_INTERNAL_d937dd92_4_k_cu_9460dcad6thrust24THRUST_300001_SM_1000_NS12placeholders2_6E
	.align		8
        /*0138*/ 	.dword	_ZN34_INTERNAL_d937dd92_4_k_cu_9460dcad6thrust24THRUST_300001_SM_1000_NS12placeholders2_7E
	.align		8
        /*0140*/ 	.dword	_ZN34_INTERNAL_d937dd92_4_k_cu_9460dcad6thrust24THRUST_300001_SM_1000_NS12placeholders2_8E
	.align		8
        /*0148*/ 	.dword	_ZN34_INTERNAL_d937dd92_4_k_cu_9460dcad6thrust24THRUST_300001_SM_1000_NS12placeholders2_9E
	.align		8
        /*0150*/ 	.dword	_ZN34_INTERNAL_d937dd92_4_k_cu_9460dcad6thrust24THRUST_300001_SM_1000_NS12placeholders3_10E
	.align		8
        /*0158*/ 	.dword	_ZN34_INTERNAL_d937dd92_4_k_cu_9460dcad6thrust24THRUST_300001_SM_1000_NS3seqE
	.align		8
        /*0160*/ 	.dword	_ZN34_INTERNAL_d937dd92_4_k_cu_9460dcad6thrust24THRUST_300001_SM_1000_NS6deviceE


//--------------------- .text._ZN3cub18CUB_300001_SM_10006detail8for_each13static_kernelINS2_12policy_hub_t12policy_500_tElN6thrust24THRUST_300001_SM_1000_NS8cuda_cub20__uninitialized_copy7functorINS7_6detail15normal_iteratorINS7_10device_ptrIiEEEENS7_7pointerIiNS8_3tagENS7_11use_defaultESI_EEEEEEvT0_T1_ --------------------------
	.section	.text._ZN3cub18CUB_300001_SM_10006detail8for_each13static_kernelINS2_12policy_hub_t12policy_500_tElN6thrust24THRUST_300001_SM_1000_NS8cuda_cub20__uninitialized_copy7functorINS7_6detail15normal_iteratorINS7_10device_ptrIiEEEENS7_7pointerIiNS8_3tagENS7_11use_defaultESI_EEEEEEvT0_T1_,"ax",@progbits
	.align	128
        .global         _ZN3cub18CUB_300001_SM_10006detail8for_each13static_kernelINS2_12policy_hub_t12policy_500_tElN6thrust24THRUST_300001_SM_1000_NS8cuda_cub20__uninitialized_copy7functorINS7_6detail15normal_iteratorINS7_10device_ptrIiEEEENS7_7pointerIiNS8_3tagENS7_11use_defaultESI_EEEEEEvT0_T1_
        .type           _ZN3cub18CUB_300001_SM_10006detail8for_each13static_kernelINS2_12policy_hub_t12policy_500_tElN6thrust24THRUST_300001_SM_1000_NS8cuda_cub20__uninitialized_copy7functorINS7_6detail15normal_iteratorINS7_10device_ptrIiEEEENS7_7pointerIiNS8_3tagENS7_11use_defaultESI_EEEEEEvT0_T1_,@function
        .size           _ZN3cub18CUB_300001_SM_10006detail8for_each13static_kernelINS2_12policy_hub_t12policy_500_tElN6thrust24THRUST_300001_SM_1000_NS8cuda_cub20__uninitialized_copy7functorINS7_6detail15normal_iteratorINS7_10device_ptrIiEEEENS7_7pointerIiNS8_3tagENS7_11use_defaultESI_EEEEEEvT0_T1_,(.L_x_33 - _ZN3cub18CUB_300001_SM_10006detail8for_each13static_kernelINS2_12policy_hub_t12policy_500_tElN6thrust24THRUST_300001_SM_1000_NS8cuda_cub20__uninitialized_copy7functorINS7_6detail15normal_iteratorINS7_10device_ptrIiEEEENS7_7pointerIiNS8_3tagENS7_11use_defaultESI_EEEEEEvT0_T1_)
        .other          _ZN3cub18CUB_300001_SM_10006detail8for_each13static_kernelINS2_12policy_hub_t12policy_500_tElN6thrust24THRUST_300001_SM_1000_NS8cuda_cub20__uninitialized_copy7functorINS7_6detail15normal_iteratorINS7_10device_ptrIiEEEENS7_7pointerIiNS8_3tagENS7_11use_defaultESI_EEEEEEvT0_T1_,@"STO_CUDA_ENTRY STV_DEFAULT"
_ZN3cub18CUB_300001_SM_10006detail8for_each13static_kernelINS2_12policy_hub_t12policy_500_tElN6thrust24THRUST_300001_SM_1000_NS8cuda_cub20__uninitialized_copy7functorINS7_6detail15normal_iteratorINS7_10device_ptrIiEEEENS7_7pointerIiNS8_3tagENS7_11use_defaultESI_EEEEEEvT0_T1_:
.text._ZN3cub18CUB_300001_SM_10006detail8for_each13static_kernelINS2_12policy_hub_t12policy_500_tElN6thrust24THRUST_300001_SM_1000_NS8cuda_cub20__uninitialized_copy7functorINS7_6detail15normal_iteratorINS7_10device_ptrIiEEEENS7_7pointerIiNS8_3tagENS7_11use_defaultESI_EEEEEEvT0_T1_:
[----:B------:R-:W-:Y:S08]  /*0000*/  LDC R1, c[0x0][0x37c] ;  /* 0x0000df00ff017b82 */ /* 0x000ff00000000800 */
[----:B------:R-:W0:Y:S01]  /*0010*/  S2UR UR4, SR_CTAID.X ;  /* 0x00000000000479c3 */ /* 0x000e220000002500 */
[----:B------:R-:W1:Y:S01]  /*0020*/  LDCU.64 UR6, c[0x0][0x380] ;  /* 0x00007000ff0677ac */ /* 0x000e620008000a00 */
[----:B------:R-:W2:Y:S01]  /*0030*/  LDCU.64 UR8, c[0x0][0x358] ;  /* 0x00006b00ff0877ac */ /* 0x000ea20008000a00 */
[----:B0-----:R-:W-:-:S04]  /*0040*/  UIMAD.WIDE.U32 UR4, UR4, 0x200, URZ ;  /* 0x00000200040478a5 */ /* 0x001fc8000f8e00ff */
[----:B-1----:R-:W-:-:S04]  /*0050*/  UIADD3 UR6, UP0, UPT, -UR4, UR6, URZ ;  /* 0x0000000604067290 */ /* 0x002fc8000ff1e1ff */
[----:B------:R-:W-:Y:S02]  /*0060*/  UIADD3.X UR7, UPT, UPT, ~UR5, UR7, URZ, UP0, !UPT ;  /* 0x0000000705077290 */ /* 0x000fe400087fe5ff */
[----:B------:R-:W-:-:S04]  /*0070*/  UISETP.GE.U32.AND UP0, UPT, UR6, 0x200, UPT ;  /* 0x000002000600788c */ /* 0x000fc8000bf06070 */
[----:B------:R-:W-:-:S09]  /*0080*/  UISETP.GE.AND.EX UP0, UPT, UR7, URZ, UPT, UP0 ;  /* 0x000000ff0700728c */ /* 0x000fd2000bf06300 */
[----:B--2---:R-:W-:Y:S05]  /*0090*/  BRA.U !UP0, `(.L_x_0) ;  /* 0x0000000108407547 */ /* 0x004fea000b800000 */
[----:B------:R-:W0:Y:S01]  /*00a0*/  S2R R0, SR_TID.X ;  /* 0x0000000000007919 */ /* 0x000e220000002100 */
[----:B------:R-:W1:Y:S01]  /*00b0*/  LDCU.64 UR10, c[0x0][0x388] ;  /* 0x00007100ff0a77ac */ /* 0x000e620008000a00 */
[----:B0-----:R-:W-:-:S05]  /*00c0*/  IADD3 R0, P0, PT, R0, UR4, RZ ;  /* 0x0000000400007c10 */ /* 0x001fca000ff1e0ff */
[----:B------:R-:W-:Y:S02]  /*00d0*/  IMAD.X R3, RZ, RZ, UR5, P0 ;  /* 0x00000005ff037e24 */ /* 0x000fe400080e06ff */
[----:B------:R-:W-:-:S03]  /*00e0*/  IMAD.SHL.U32 R4, R0, 0x4, RZ ;  /* 0x0000000400047824 */ /* 0x000fc600078e00ff */
[----:B------:R-:W-:Y:S02]  /*00f0*/  SHF.L.U64.HI R0, R0, 0x2, R3 ;  /* 0x0000000200007819 */ /* 0x000fe40000010203 */
[----:B-1----:R-:W-:-:S04]  /*0100*/  IADD3 R2, P0, PT, R4, UR10, RZ ;  /* 0x0000000a04027c10 */ /* 0x002fc8000ff1e0ff */
[----:B------:R-:W-:Y:S01]  /*0110*/  IADD3.X R3, PT, PT, R0, UR11, RZ, P0, !PT ;  /* 0x0000000b00037c10 */ /* 0x000fe200087fe4ff */
[----:B------:R-:W0:Y:S04]  /*0120*/  LDCU.64 UR10, c[0x0][0x390] ;  /* 0x00007200ff0a77ac */ /* 0x000e280008000a00 */
[----:B------:R-:W2:Y:S01]  /*0130*/  LDG.E R7, desc[UR8][R2.64] ;  /* 0x0000000802077981 */ /* 0x000ea2000c1e1900 */
[----:B0-----:R-:W-:-:S04]  /*0140*/  IADD3 R4, P0, PT, R4, UR10, RZ ;  /* 0x0000000a04047c10 */ /* 0x001fc8000ff1e0ff */
[----:B------:R-:W-:-:S05]  /*0150*/  IADD3.X R5, PT, PT, R0, UR11, RZ, P0, !PT ;  /* 0x0000000b00057c10 */ /* 0x000fca00087fe4ff */
[----:B--2---:R-:W-:Y:S04]  /*0160*/  STG.E desc[UR8][R4.64], R7 ;  /* 0x0000000704007986 */ /* 0x004fe8000c101908 */
[----:B------:R-:W2:Y:S04]  /*0170*/  LDG.E R9, desc[UR8][R2.64+0x400] ;  /* 0x0004000802097981 */ /* 0x000ea8000c1e1900 */
[----:B--2---:R-:W-:Y:S01]  /*0180*/  STG.E desc[UR8][R4.64+0x400], R9 ;  /* 0x0004000904007986 */ /* 0x004fe2000c101908 */
[----:B------:R-:W-:Y:S05]  /*0190*/  EXIT ;  /* 0x000000000000794d */ /* 0x000fea0003800000 */
.L_x_0:
[----:B------:R-:W0:Y:S01]  /*01a0*/  S2R R0, SR_TID.X ;  /* 0x0000000000007919 */ /* 0x000e220000002100 */
[----:B------:R-:W-:Y:S01]  /*01b0*/  USHF.R.S32.HI UR7, URZ, 0x1f, UR6 ;  /* 0x0000001fff077899 */ /* 0x000fe20008011406 */
[----:B------:R-:W-:Y:S05]  /*01c0*/  BSSY.RECONVERGENT B0, `(.L_x_1) ;  /* 0x0000015000007945 */ /* 0x000fea0003800200 */
[----:B------:R-:W-:Y:S01]  /*01d0*/  IMAD.U32 R3, RZ, RZ, UR7 ;  /* 0x00000007ff037e24 */ /* 0x000fe2000f8e00ff */
[C---:B0-----:R-:W-:Y:S01]  /*01e0*/  ISETP.LT.U32.AND P0, PT, R0.reuse, UR6, PT ;  /* 0x0000000600007c0c */ /* 0x041fe2000bf01070 */
[----:B------:R-:W-:-:S03]  /*01f0*/  VIADD R2, R0, 0x100 ;  /* 0x0000010000027836 */ /* 0x000fc60000000000 */
[----:B------:R-:W-:Y:S02]  /*0200*/  ISETP.GT.AND.EX P0, PT, R3, RZ, PT, P0 ;  /* 0x000000ff0300720c */ /* 0x000fe40003f04300 */
[----:B------:R-:W-:Y:S01]  /*0210*/  ISETP.LT.U32.AND P1, PT, R2, UR6, PT ;  /* 0x0000000602007c0c */ /* 0x000fe2000bf21070 */
[----:B------:R-:W-:-:S05]  /*0220*/  IMAD.U32 R2, RZ, RZ, UR7 ;  /* 0x00000007ff027e24 */ /* 0x000fca000f8e00ff */
[----:B------:R-:W-:-:S05]  /*0230*/  ISETP.GT.AND.EX P1, PT, R2, RZ, PT, P1 ;  /* 0x000000ff0200720c */ /* 0x000fca0003f24310 */
[----:B------:R-:W-:Y:S08]  /*0240*/  @!P0 BRA `(.L_x_2) ;  /* 0x0000000000308947 */ /* 0x000ff00003800000 */
[----:B------:R-:W0:Y:S01]  /*0250*/  LDCU.64 UR10, c[0x0][0x388] ;  /* 0x00007100ff0a77ac */ /* 0x000e220008000a00 */
[----:B------:R-:W-:-:S05]  /*0260*/  IADD3 R2, P0, PT, R0, UR4, RZ ;  /* 0x0000000400027c10 */ /* 0x000fca000ff1e0ff */
[----:B------:R-:W-:Y:S02]  /*0270*/  IMAD.X R3, RZ, RZ, UR5, P0 ;  /* 0x00000005ff037e24 */ /* 0x000fe400080e06ff */
[----:B------:R-:W-:-:S03]  /*0280*/  IMAD.SHL.U32 R4, R2, 0x4, RZ ;  /* 0x0000000402047824 */ /* 0x000fc600078e00ff */
[----:B------:R-:W-:Y:S02]  /*0290*/  SHF.L.U64.HI R5, R2, 0x2, R3 ;  /* 0x0000000202057819 */ /* 0x000fe40000010203 */
[----:B0-----:R-:W-:-:S04]  /*02a0*/  IADD3 R2, P0, PT, R4, UR10, RZ ;  /* 0x0000000a04027c10 */ /* 0x001fc8000ff1e0ff */
[----:B------:R-:W-:Y:S01]  /*02b0*/  IADD3.X R3, PT, PT, R5, UR11, RZ, P0, !PT ;  /* 0x0000000b05037c10 */ /* 0x000fe200087fe4ff */
[----:B------:R-:W0:Y:S05]  /*02c0*/  LDCU.64 UR10, c[0x0][0x390] ;  /* 0x00007200ff0a77ac */ /* 0x000e2a0008000a00 */
[----:B------:R-:W2:Y:S01]  /*02d0*/  LDG.E R3, desc[UR8][R2.64] ;  /* 0x0000000802037981 */ /* 0x000ea2000c1e1900 */
[----:B0-----:R-:W-:-:S04]  /*02e0*/  IADD3 R4, P0, PT, R4, UR10, RZ ;  /* 0x0000000a04047c10 */ /* 0x001fc8000ff1e0ff */
[----:B------:R-:W-:-:S05]  /*02f0*/  IADD3.X R5, PT, PT, R5, UR11, RZ, P0, !PT ;  /* 0x0000000b05057c10 */ /* 0x000fca00087fe4ff */
[----:B--2---:R0:W-:Y:S04]  /*0300*/  STG.E desc[UR8][R4.64], R3 ;  /* 0x0000000304007986 */ /* 0x0041e8000c101908 */
.L_x_2:
[----:B------:R-:W-:Y:S05]  /*0310*/  BSYNC.RECONVERGENT B0 ;  /* 0x0000000000007941 */ /* 0x000fea0003800200 */
.L_x_1:
[----:B------:R-:W-:Y:S05]  /*0320*/  @!P1 EXIT ;  /* 0x000000000000994d */ /* 0x000fea0003800000 */
[----:B------:R-:W1:Y:S01]  /*0330*/  LDCU.64 UR6, c[0x0][0x388] ;  /* 0x00007100ff0677ac */ /* 0x000e620008000a00 */
[----:B------:R-:W-:-:S05]  /*0340*/  IADD3 R0, P0, PT, R0, UR4, RZ ;  /* 0x0000000400007c10 */ /* 0x000fca000ff1e0ff */
[----:B0-----:R-:W-:Y:S02]  /*0350*/  IMAD.X R3, RZ, RZ, UR5, P0 ;  /* 0x00000005ff037e24 */ /* 0x001fe400080e06ff */
[----:B------:R-:W-:-:S03]  /*0360*/  IMAD.SHL.U32 R4, R0, 0x4, RZ ;  /* 0x0000000400047824 */ /* 0x000fc600078e00ff */
[----:B------:R-:W-:Y:S02]  /*0370*/  SHF.L.U64.HI R0, R0, 0x2, R3 ;  /* 0x0000000200007819 */ /* 0x000fe40000010203 */
[----:B-1----:R-:W-:-:S04]  /*0380*/  IADD3 R2, P0, PT, R4, UR6, RZ ;  /* 0x0000000604027c10 */ /* 0x002fc8000ff1e0ff */
[----:B------:R-:W-:Y:S01]  /*0390*/  IADD3.X R3, PT, PT, R0, UR7, RZ, P0, !PT ;  /* 0x0000000700037c10 */ /* 0x000fe200087fe4ff */
[----:B------:R-:W0:Y:S05]  /*03a0*/  LDCU.64 UR6, c[0x0][0x390] ;  /* 0x00007200ff0677ac */ /* 0x000e2a0008000a00 */
[----:B------:R-:W2:Y:S01]  /*03b0*/  LDG.E R3, desc[UR8][R2.64+0x400] ;  /* 0x0004000802037981 */ /* 0x000ea2000c1e1900 */
[----:B0-----:R-:W-:-:S04]  /*03c0*/  IADD3 R4, P0, PT, R4, UR6, RZ ;  /* 0x0000000604047c10 */ /* 0x001fc8000ff1e0ff */
[----:B------:R-:W-:-:S05]  /*03d0*/  IADD3.X R5, PT, PT, R0, UR7, RZ, P0, !PT ;  /* 0x0000000700057c10 */ /* 0x000fca00087fe4ff */
[----:B--2---:R-:W-:Y:S01]  /*03e0*/  STG.E desc[UR8][R4.64+0x400], R3 ;  /* 0x0004000304007986 */ /* 0x004fe2000c101908 */
[----:B------:R-:W-:Y:S05]  /*03f0*/  EXIT ;  /* 0x000000000000794d */ /* 0x000fea0003800000 */
.L_x_3:
[----:B------:R-:W-:-:S00]  /*0400*/  BRA `(.L_x_3) ;  /* 0xfffffffc00fc7947 */ /* 0x000fc0000383ffff */
[----:B------:R-:W-:-:S00]  /*0410*/  NOP ;  /* 0x0000000000007918 */ /* 0x000fc00000000000 */
        /* <DEDUP_REMOVED lines=14> */
.L_x_33:


//--------------------- .text._ZN3cub18CUB_300001_SM_10006detail8for_each13static_kernelINS2_12policy_hub_t12policy_500_tEmN6thrust24THRUST_300001_SM_1000_NS8cuda_cub20__uninitialized_fill7functorINS7_10device_ptrIbEEbEEEEvT0_T1_ --------------------------
	.section	.text._ZN3cub18CUB_300001_SM_10006detail8for_each13static_kernelINS2_12policy_hub_t12policy_500_tEmN6thrust24THRUST_300001_SM_1000_NS8cuda_cub20__uninitialized_fill7functorINS7_10device_ptrIbEEbEEEEvT0_T1_,"ax",@progbits
	.align	128
        .global         _ZN3cub18CUB_300001_SM_10006detail8for_each13static_kernelINS2_12policy_hub_t12policy_500_tEmN6thrust24THRUST_300001_SM_1000_NS8cuda_cub20__uninitialized_fill7functorINS7_10device_ptrIbEEbEEEEvT0_T1_
        .type           _ZN3cub18CUB_300001_SM_10006detail8for_each13static_kernelINS2_12policy_hub_t12policy_500_tEmN6thrust24THRUST_300001_SM_1000_NS8cuda_cub20__uninitialized_fill7functorINS7_10device_ptrIbEEbEEEEvT0_T1_,@function
        .size           _ZN3cub18CUB_300001_SM_10006detail8for_each13static_kernelINS2_12policy_hub_t12policy_500_tEmN6thrust24THRUST_300001_SM_1000_NS8cuda_cub20__uninitialized_fill7functorINS7_10device_ptrIbEEbEEEEvT0_T1_,(.L_x_34 - _ZN3cub18CUB_300001_SM_10006detail8for_each13static_kernelINS2_12policy_hub_t12policy_500_tEmN6thrust24THRUST_300001_SM_1000_NS8cuda_cub20__uninitialized_fill7functorINS7_10device_ptrIbEEbEEEEvT0_T1_)
        .other          _ZN3cub18CUB_300001_SM_10006detail8for_each13static_kernelINS2_12policy_hub_t12policy_500_tEmN6thrust24THRUST_300001_SM_1000_NS8cuda_cub20__uninitialized_fill7functorINS7_10device_ptrIbEEbEEEEvT0_T1_,@"STO_CUDA_ENTRY STV_DEFAULT"
_ZN3cub18CUB_300001_SM_10006detail8for_each13static_kernelINS2_12policy_hub_t12policy_500_tEmN6thrust24THRUST_300001_SM_1000_NS8cuda_cub20__uninitialized_fill7functorINS7_10device_ptrIbEEbEEEEvT0_T1_:
.text._ZN3cub18CUB_300001_SM_10006detail8for_each13static_kernelINS2_12policy_hub_t12policy_500_tEmN6thrust24THRUST_300001_SM_1000_NS8cuda_cub20__uninitialized_fill7functorINS7_10device_ptrIbEEbEEEEvT0_T1_:
[----:B------:R-:W-:Y:S08]  /*0000*/  LDC R1, c[0x0][0x37c] ;  /* 0x0000df00ff017b82 */ /* 0x000ff00000000800 */
[----:B------:R-:W0:Y:S01]  /*0010*/  S2UR UR4, SR_CTAID.X ;  /* 0x00000000000479c3 */ /* 0x000e220000002500 */
[----:B------:R-:W1:Y:S01]  /*0020*/  LDCU.64 UR6, c[0x0][0x380] ;  /* 0x00007000ff0677ac */ /* 0x000e620008000a00 */
[----:B------:R-:W2:Y:S06]  /*0030*/  LDCU.64 UR8, c[0x0][0x358] ;  /* 0x00006b00ff0877ac */ /* 0x000eac0008000a00 */
[----:B------:R-:W3:Y:S01]  /*0040*/  LDC R5, c[0x0][0x390] ;  /* 0x0000e400ff057b82 */ /* 0x000ee20000000800 */
[----:B0-----:R-:W-:-:S04]  /*0050*/  UIMAD.WIDE.U32 UR4, UR4, 0x200, URZ ;  /* 0x00000200040478a5 */ /* 0x001fc8000f8e00ff */
[----:B-1----:R-:W-:-:S04]  /*0060*/  UIADD3 UR6, UP0, UPT, -UR4, UR6, URZ ;  /* 0x0000000604067290 */ /* 0x002fc8000ff1e1ff */
[----:B------:R-:W-:Y:S01]  /*0070*/  UIADD3.X UR7, UPT, UPT, ~UR5, UR7, URZ, UP0, !UPT ;  /* 0x0000000705077290 */ /* 0x000fe200087fe5ff */
[----:B---3--:R-:W-:Y:S01]  /*0080*/  PRMT R5, R5, 0x7770, RZ ;  /* 0x0000777005057816 */ /* 0x008fe200000000ff */
[----:B------:R-:W-:-:S04]  /*0090*/  UISETP.GE.U32.AND UP0, UPT, UR6, 0x200, UPT ;  /* 0x000002000600788c */ /* 0x000fc8000bf06070 */
[----:B------:R-:W-:-:S09]  /*00a0*/  UISETP.GE.U32.AND.EX UP0, UPT, UR7, URZ, UPT, UP0 ;  /* 0x000000ff0700728c */ /* 0x000fd2000bf06100 */
[----:B--2---:R-:W-:Y:S05]  /*00b0*/  BRA.U !UP0, `(.L_x_4) ;  /* 0x00000001081c7547 */ /* 0x004fea000b800000 */
[----:B------:R-:W0:Y:S01]  /*00c0*/  S2R R3, SR_TID.X ;  /* 0x0000000000037919 */ /* 0x000e220000002100 */
[----:B------:R-:W0:Y:S02]  /*00d0*/  LDC.64 R6, c[0x0][0x388] ;  /* 0x0000e200ff067b82 */ /* 0x000e240000000a00 */
[----:B0-----:R-:W-:-:S04]  /*00e0*/  IADD3 R2, P0, P1, R6, UR4, R3 ;  /* 0x0000000406027c10 */ /* 0x001fc8000f91e003 */
[----:B------:R-:W-:-:S05]  /*00f0*/  IADD3.X R3, PT, PT, R7, UR5, RZ, P0, P1 ;  /* 0x0000000507037c10 */ /* 0x000fca00087e24ff */
[----:B------:R-:W-:Y:S04]  /*0100*/  STG.E.U8 desc[UR8][R2.64], R5 ;  /* 0x0000000502007986 */ /* 0x000fe8000c101108 */
[----:B------:R-:W-:Y:S01]  /*0110*/  STG.E.U8 desc[UR8][R2.64+0x100], R5 ;  /* 0x0001000502007986 */ /* 0x000fe2000c101108 */
[----:B------:R-:W-:Y:S05]  /*0120*/  EXIT ;  /* 0x000000000000794d */ /* 0x000fea0003800000 */
.L_x_4:
[----:B------:R-:W0:Y:S01]  /*0130*/  S2R R3, SR_TID.X ;  /* 0x0000000000037919 */ /* 0x000e220000002100 */
[----:B------:R-:W1:Y:S01]  /*0140*/  LDC.64 R6, c[0x0][0x388] ;  /* 0x0000e200ff067b82 */ /* 0x000e620000000a00 */
[----:B------:R-:W-:Y:S02]  /*0150*/  IMAD.U32 R2, RZ, RZ, UR7 ;  /* 0x00000007ff027e24 */ /* 0x000fe4000f8e00ff */
[C---:B0-----:R-:W-:Y:S01]  /*0160*/  VIADD R0, R3.reuse, 0x100 ;  /* 0x0000010003007836 */ /* 0x041fe20000000000 */
[----:B------:R-:W-:-:S04]  /*0170*/  ISETP.LT.U32.AND P0, PT, R3, UR6, PT ;  /* 0x0000000603007c0c */ /* 0x000fc8000bf01070 */
[----:B------:R-:W-:Y:S01]  /*0180*/  ISETP.LT.U32.AND P1, PT, R0, UR6, PT ;  /* 0x0000000600007c0c */ /* 0x000fe2000bf21070 */
[----:B------:R-:W-:Y:S01]  /*0190*/  IMAD.U32 R0, RZ, RZ, UR7 ;  /* 0x00000007ff007e24 */ /* 0x000fe2000f8e00ff */
[----:B------:R-:W-:Y:S02]  /*01a0*/  ISETP.GT.U32.AND.EX P0, PT, R2, RZ, PT, P0 ;  /* 0x000000ff0200720c */ /* 0x000fe40003f04100 */
[----:B-1----:R-:W-:Y:S02]  /*01b0*/  IADD3 R2, P2, P3, R6, UR4, R3 ;  /* 0x0000000406027c10 */ /* 0x002fe4000fb5e003 */
[----:B------:R-:W-:Y:S02]  /*01c0*/  ISETP.GT.U32.AND.EX P1, PT, R0, RZ, PT, P1 ;  /* 0x000000ff0000720c */ /* 0x000fe40003f24110 */
[----:B------:R-:W-:-:S07]  /*01d0*/  IADD3.X R3, PT, PT, R7, UR5, RZ, P2, P3 ;  /* 0x0000000507037c10 */ /* 0x000fce00097e64ff */
[----:B------:R0:W-:Y:S04]  /*01e0*/  @P0 STG.E.U8 desc[UR8][R2.64], R5 ;  /* 0x0000000502000986 */ /* 0x0001e8000c101108 */
[----:B------:R-:W-:Y:S05]  /*01f0*/  @!P1 EXIT ;  /* 0x000000000000994d */ /* 0x000fea0003800000 */
[----:B------:R-:W-:Y:S01]  /*0200*/  STG.E.U8 desc[UR8][R2.64+0x100], R5 ;  /* 0x0001000502007986 */ /* 0x000fe2000c101108 */
[----:B------:R-:W-:Y:S05]  /*0210*/  EXIT ;  /* 0x000000000000794d */ /* 0x000fea0003800000 */
.L_x_5:
        /* <DEDUP_REMOVED lines=14> */
.L_x_34:


//--------------------- .text._ZN3cub18CUB_300001_SM_10006detail8for_each13static_kernelINS2_12policy_hub_t12policy_500_tEmN6thrust24THRUST_300001_SM_1000_NS8cuda_cub20__uninitialized_fill7functorINS7_10device_ptrIiEEiEEEEvT0_T1_ --------------------------
	.section	.text._ZN3cub18CUB_300001_SM_10006detail8for_each13static_kernelINS2_12policy_hub_t12policy_500_tEmN6thrust24THRUST_300001_SM_1000_NS8cuda_cub20__uninitialized_fill7functorINS7_10device_ptrIiEEiEEEEvT0_T1_,"ax",@progbits
	.align	128
        .global         _ZN3cub18CUB_300001_SM_10006detail8for_each13static_kernelINS2_12policy_hub_t12policy_500_tEmN6thrust24THRUST_300001_SM_1000_NS8cuda_cub20__uninitialized_fill7functorINS7_10device_ptrIiEEiEEEEvT0_T1_
        .type           _ZN3cub18CUB_300001_SM_10006detail8for_each13static_kernelINS2_12policy_hub_t12policy_500_tEmN6thrust24THRUST_300001_SM_1000_NS8cuda_cub20__uninitialized_fill7functorINS7_10device_ptrIiEEiEEEEvT0_T1_,@function
        .size           _ZN3cub18CUB_300001_SM_10006detail8for_each13static_kernelINS2_12policy_hub_t12policy_500_tEmN6thrust24THRUST_300001_SM_1000_NS8cuda_cub20__uninitialized_fill7functorINS7_10device_ptrIiEEiEEEEvT0_T1_,(.L_x_35 - _ZN3cub18CUB_300001_SM_10006detail8for_each13static_kernelINS2_12policy_hub_t12policy_500_tEmN6thrust24THRUST_300001_SM_1000_NS8cuda_cub20__uninitialized_fill7functorINS7_10device_ptrIiEEiEEEEvT0_T1_)
        .other          _ZN3cub18CUB_300001_SM_10006detail8for_each13static_kernelINS2_12policy_hub_t12policy_500_tEmN6thrust24THRUST_300001_SM_1000_NS8cuda_cub20__uninitialized_fill7functorINS7_10device_ptrIiEEiEEEEvT0_T1_,@"STO_CUDA_ENTRY STV_DEFAULT"
_ZN3cub18CUB_300001_SM_10006detail8for_each13static_kernelINS2_12policy_hub_t12policy_500_tEmN6thrust24THRUST_300001_SM_1000_NS8cuda_cub20__uninitialized_fill7functorINS7_10device_ptrIiEEiEEEEvT0_T1_:
.text._ZN3cub18CUB_300001_SM_10006detail8for_each13static_kernelINS2_12policy_hub_t12policy_500_tEmN6thrust24THRUST_300001_SM_1000_NS8cuda_cub20__uninitialized_fill7functorINS7_10device_ptrIiEEiEEEEvT0_T1_:
        /* <DEDUP_REMOVED lines=8> */
[----:B------:R-:W-:-:S09]  /*0080*/  UISETP.GE.U32.AND.EX UP0, UPT, UR7, URZ, UPT, UP0 ;  /* 0x000000ff0700728c */ /* 0x000fd2000bf06100 */
[----:B--2---:R-:W-:Y:S05]  /*0090*/  BRA.U !UP0, `(.L_x_6) ;  /* 0x0000000108287547 */ /* 0x004fea000b800000 */
[----:B------:R-:W0:Y:S01]  /*00a0*/  S2R R0, SR_TID.X ;  /* 0x0000000000007919 */ /* 0x000e220000002100 */
[----:B------:R-:W1:Y:S01]  /*00b0*/  LDCU.64 UR6, c[0x0][0x388] ;  /* 0x00007100ff0677ac */ /* 0x000e620008000a00 */
[----:B------:R-:W2:Y:S01]  /*00c0*/  LDC R5, c[0x0][0x390] ;  /* 0x0000e400ff057b82 */ /* 0x000ea20000000800 */
[----:B0-----:R-:W-:-:S05]  /*00d0*/  IADD3 R0, P0, PT, R0, UR4, RZ ;  /* 0x0000000400007c10 */ /* 0x001fca000ff1e0ff */
[----:B------:R-:W-:Y:S01]  /*00e0*/  IMAD.X R3, RZ, RZ, UR5, P0 ;  /* 0x00000005ff037e24 */ /* 0x000fe200080e06ff */
[----:B-1----:R-:W-:-:S04]  /*00f0*/  LEA R2, P0, R0, UR6, 0x2 ;  /* 0x0000000600027c11 */ /* 0x002fc8000f8010ff */
[----:B------:R-:W-:-:S05]  /*0100*/  LEA.HI.X R3, R0, UR7, R3, 0x2, P0 ;  /* 0x0000000700037c11 */ /* 0x000fca00080f1403 */
[----:B--2---:R-:W-:Y:S04]  /*0110*/  STG.E desc[UR8][R2.64], R5 ;  /* 0x0000000502007986 */ /* 0x004fe8000c101908 */
[----:B------:R-:W-:Y:S01]  /*0120*/  STG.E desc[UR8][R2.64+0x400], R5 ;  /* 0x0004000502007986 */ /* 0x000fe2000c101908 */
[----:B------:R-:W-:Y:S05]  /*0130*/  EXIT ;  /* 0x000000000000794d */ /* 0x000fea0003800000 */
.L_x_6:
[----:B------:R-:W0:Y:S01]  /*0140*/  S2R R0, SR_TID.X ;  /* 0x0000000000007919 */ /* 0x000e220000002100 */
[----:B------:R-:W-:Y:S01]  /*0150*/  IMAD.U32 R2, RZ, RZ, UR7 ;  /* 0x00000007ff027e24 */ /* 0x000fe2000f8e00ff */
[----:B------:R-:W1:Y:S01]  /*0160*/  LDCU.64 UR10, c[0x0][0x388] ;  /* 0x00007100ff0a77ac */ /* 0x000e620008000a00 */
[----:B------:R-:W-:Y:S01]  /*0170*/  IMAD.U32 R4, RZ, RZ, UR7 ;  /* 0x00000007ff047e24 */ /* 0x000fe2000f8e00ff */
[----:B0-----:R-:W-:-:S04]  /*0180*/  ISETP.LT.U32.AND P0, PT, R0, UR6, PT ;  /* 0x0000000600007c0c */ /* 0x001fc8000bf01070 */
[----:B------:R-:W-:Y:S01]  /*0190*/  ISETP.GT.U32.AND.EX P0, PT, R2, RZ, PT, P0 ;  /* 0x000000ff0200720c */ /* 0x000fe20003f04100 */
[C---:B------:R-:W-:Y:S01]  /*01a0*/  VIADD R2, R0.reuse, 0x100 ;  /* 0x0000010000027836 */ /* 0x040fe20000000000 */
[----:B------:R-:W-:-:S04]  /*01b0*/  IADD3 R0, P2, PT, R0, UR4, RZ ;  /* 0x0000000400007c10 */ /* 0x000fc8000ff5e0ff */
[----:B------:R-:W-:Y:S01]  /*01c0*/  ISETP.LT.U32.AND P1, PT, R2, UR6, PT ;  /* 0x0000000602007c0c */ /* 0x000fe2000bf21070 */
[----:B------:R-:W-:Y:S01]  /*01d0*/  IMAD.X R3, RZ, RZ, UR5, P2 ;  /* 0x00000005ff037e24 */ /* 0x000fe200090e06ff */
[----:B-1----:R-:W-:Y:S02]  /*01e0*/  LEA R2, P2, R0, UR10, 0x2 ;  /* 0x0000000a00027c11 */ /* 0x002fe4000f8410ff */
[----:B------:R-:W-:Y:S02]  /*01f0*/  ISETP.GT.U32.AND.EX P1, PT, R4, RZ, PT, P1 ;  /* 0x000000ff0400720c */ /* 0x000fe40003f24110 */
[----:B------:R-:W-:Y:S01]  /*0200*/  LEA.HI.X R3, R0, UR11, R3, 0x2, P2 ;  /* 0x0000000b00037c11 */ /* 0x000fe200090f1403 */
[----:B------:R-:W0:Y:S04]  /*0210*/  @P0 LDC R5, c[0x0][0x390] ;  /* 0x0000e400ff050b82 */ /* 0x000e280000000800 */
[----:B0-----:R0:W-:Y:S06]  /*0220*/  @P0 STG.E desc[UR8][R2.64], R5 ;  /* 0x0000000502000986 */ /* 0x0011ec000c101908 */
[----:B------:R-:W-:Y:S05]  /*0230*/  @!P1 EXIT ;  /* 0x000000000000994d */ /* 0x000fea0003800000 */
[----:B0-----:R-:W0:Y:S02]  /*0240*/  LDC R5, c[0x0][0x390] ;  /* 0x0000e400ff057b82 */ /* 0x001e240000000800 */
[----:B0-----:R-:W-:Y:S01]  /*0250*/  STG.E desc[UR8][R2.64+0x400], R5 ;  /* 0x0004000502007986 */ /* 0x001fe2000c101908 */
[----:B------:R-:W-:Y:S05]  /*0260*/  EXIT ;  /* 0x000000000000794d */ /* 0x000fea0003800000 */
.L_x_7:
        /* <DEDUP_REMOVED lines=9> */
.L_x_35:


//--------------------- .text._ZN3cub18CUB_300001_SM_10006detail11EmptyKernelIvEEvv --------------------------
	.section	.text._ZN3cub18CUB_300001_SM_10006detail11EmptyKernelIvEEvv,"ax",@progbits
	.align	128
        .global         _ZN3cub18CUB_300001_SM_10006detail11EmptyKernelIvEEvv
        .type           _ZN3cub18CUB_300001_SM_10006detail11EmptyKernelIvEEvv,@function
        .size           _ZN3cub18CUB_300001_SM_10006detail11EmptyKernelIvEEvv,(.L_x_36 - _ZN3cub18CUB_300001_SM_10006detail11EmptyKernelIvEEvv)
        .other          _ZN3cub18CUB_300001_SM_10006detail11EmptyKernelIvEEvv,@"STO_CUDA_ENTRY STV_DEFAULT"
_ZN3cub18CUB_300001_SM_10006detail11EmptyKernelIvEEvv:
.text._ZN3cub18CUB_300001_SM_10006detail11EmptyKernelIvEEvv:
[----:B------:R-:W-:Y:S01]  /*0000*/  LDC R1, c[0x0][0x37c] ;  /* 0x0000df00ff017b82 */ /* 0x000fe20000000800 */
[----:B------:R-:W-:Y:S05]  /*0010*/  EXIT ;  /* 0x000000000000794d */ /* 0x000fea0003800000 */
.L_x_8:
        /* <DEDUP_REMOVED lines=14> */
.L_x_36:


//--------------------- .text._Z15computeSubgraphiPiS_PbS_S_S_ --------------------------
	.section	.text._Z15computeSubgraphiPiS_PbS_S_S_,"ax",@progbits
	.align	128
        .global         _Z15computeSubgraphiPiS_PbS_S_S_
        .type           _Z15computeSubgraphiPiS_PbS_S_S_,@function
        .size           _Z15computeSubgraphiPiS_PbS_S_S_,(.L_x_37 - _Z15computeSubgraphiPiS_PbS_S_S_)
        .other          _Z15computeSubgraphiPiS_PbS_S_S_,@"STO_CUDA_ENTRY STV_DEFAULT"
_Z15computeSubgraphiPiS_PbS_S_S_:
.text._Z15computeSubgraphiPiS_PbS_S_S_:
[----:B------:R-:W-:Y:S01]  /*0000*/  LDC R1, c[0x0][0x37c] ;  /* 0x0000df00ff017b82 */ /* 0x000fe20000000800 */
[----:B------:R-:W0:Y:S07]  /*0010*/  S2R R0, SR_TID.X ;  /* 0x0000000000007919 */ /* 0x000e2e0000002100 */
[----:B------:R-:W1:Y:S01]  /*0020*/  S2UR UR4, SR_CTAID.X ;  /* 0x00000000000479c3 */ /* 0x000e620000002500 */
[----:B------:R-:W1:Y:S01]  /*0030*/  LDCU UR5, c[0x0][0x360] ;  /* 0x00006c00ff0577ac */ /* 0x000e620008000800 */
[----:B------:R-:W2:Y:S01]  /*0040*/  LDCU UR6, c[0x0][0x380] ;  /* 0x00007000ff0677ac */ /* 0x000ea20008000800 */
[----:B-1----:R-:W-:-:S06]  /*0050*/  UIMAD UR4, UR4, UR5, URZ ;  /* 0x00000005040472a4 */ /* 0x002fcc000f8e02ff */
[----:B0-----:R-:W-:-:S05]  /*0060*/  VIADD R10, R0, UR4 ;  /* 0x00000004000a7c36 */ /* 0x001fca0008000000 */
[----:B--2---:R-:W-:-:S13]  /*0070*/  ISETP.GE.AND P0, PT, R10, UR6, PT ;  /* 0x000000060a007c0c */ /* 0x004fda000bf06270 */
[----:B------:R-:W-:Y:S05]  /*0080*/  @P0 EXIT ;  /* 0x000000000000094d */ /* 0x000fea0003800000 */
[----:B------:R-:W0:Y:S01]  /*0090*/  LDCU.64 UR8, c[0x0][0x398] ;  /* 0x00007300ff0877ac */ /* 0x000e220008000a00 */
[----:B------:R-:W1:Y:S01]  /*00a0*/  LDCU.64 UR6, c[0x0][0x358] ;  /* 0x00006b00ff0677ac */ /* 0x000e620008000a00 */
[----:B0-----:R-:W-:-:S04]  /*00b0*/  IADD3 R2, P0, PT, R10, UR8, RZ ;  /* 0x000000080a027c10 */ /* 0x001fc8000ff1e0ff */
[----:B------:R-:W-:-:S05]  /*00c0*/  LEA.HI.X.SX32 R3, R10, UR9, 0x1, P0 ;  /* 0x000000090a037c11 */ /* 0x000fca00080f0eff */
[----:B-1----:R-:W2:Y:S02]  /*00d0*/  LDG.E.U8 R2, desc[UR6][R2.64] ;  /* 0x0000000602027981 */ /* 0x002ea4000c1e1100 */
[----:B--2---:R-:W-:-:S13]  /*00e0*/  ISETP.NE.AND P0, PT, R2, RZ, PT ;  /* 0x000000ff0200720c */ /* 0x004fda0003f05270 */
[----:B------:R-:W-:Y:S05]  /*00f0*/  @!P0 EXIT ;  /* 0x000000000000894d */ /* 0x000fea0003800000 */
[----:B------:R-:W0:Y:S01]  /*0100*/  LDC.64 R2, c[0x0][0x388] ;  /* 0x0000e200ff027b82 */ /* 0x000e220000000a00 */
[----:B------:R-:W1:Y:S01]  /*0110*/  LDCU.64 UR8, c[0x0][0x398] ;  /* 0x00007300ff0877ac */ /* 0x000e620008000a00 */
[----:B0-----:R-:W-:-:S05]  /*0120*/  IMAD.WIDE R2, R10, 0x4, R2 ;  /* 0x000000040a027825 */ /* 0x001fca00078e0202 */
[----:B------:R-:W2:Y:S04]  /*0130*/  LDG.E R13, desc[UR6][R2.64] ;  /* 0x00000006020d7981 */ /* 0x000ea8000c1e1900 */
[----:B------:R-:W2:Y:S01]  /*0140*/  LDG.E R4, desc[UR6][R2.64+0x4] ;  /* 0x0000040602047981 */ /* 0x000ea2000c1e1900 */
[----:B------:R-:W-:Y:S01]  /*0150*/  BSSY.RECONVERGENT B1, `(.L_x_9) ;  /* 0x0000096000017945 */ /* 0x000fe20003800200 */
[----:B------:R-:W-:Y:S01]  /*0160*/  IMAD.MOV.U32 R11, RZ, RZ, RZ ;  /* 0x000000ffff0b7224 */ /* 0x000fe200078e00ff */
[----:B--2---:R-:W-:-:S13]  /*0170*/  ISETP.GE.AND P0, PT, R13, R4, PT ;  /* 0x000000040d00720c */ /* 0x004fda0003f06270 */
[----:B-1----:R-:W-:Y:S05]  /*0180*/  @P0 BRA `(.L_x_10) ;  /* 0x0000000800480947 */ /* 0x002fea0003800000 */
[----:B------:R-:W-:Y:S01]  /*0190*/  IMAD.IADD R2, R13, 0x1, -R4 ;  /* 0x000000010d027824 */ /* 0x000fe200078e0a04 */
[----:B------:R-:W-:Y:S01]  /*01a0*/  BSSY.RECONVERGENT B0, `(.L_x_11) ;  /* 0x000006f000007945 */ /* 0x000fe20003800200 */
[----:B------:R-:W-:Y:S02]  /*01b0*/  IMAD.IADD R14, R4, 0x1, -R13 ;  /* 0x00000001040e7824 */ /* 0x000fe400078e0a0d */
[----:B------:R-:W-:Y:S01]  /*01c0*/  IMAD.MOV.U32 R11, RZ, RZ, RZ ;  /* 0x000000ffff0b7224 */ /* 0x000fe200078e00ff */
[----:B------:R-:W-:Y:S02]  /*01d0*/  ISETP.GT.U32.AND P0, PT, R2, -0x4, PT ;  /* 0xfffffffc0200780c */ /* 0x000fe40003f04070 */
[----:B------:R-:W-:-:S11]  /*01e0*/  LOP3.LUT R12, R14, 0x3, RZ, 0xc0, !PT ;  /* 0x000000030e0c7812 */ /* 0x000fd600078ec0ff */
[----:B------:R-:W-:Y:S05]  /*01f0*/  @P0 BRA `(.L_x_12) ;  /* 0x0000000400a40947 */ /* 0x000fea0003800000 */
[----:B------:R-:W0:Y:S01]  /*0200*/  LDC.64 R4, c[0x0][0x390] ;  /* 0x0000e400ff047b82 */ /* 0x000e220000000a00 */
[----:B------:R-:W-:Y:S01]  /*0210*/  LOP3.LUT R14, R14, 0xfffffffc, RZ, 0xc0, !PT ;  /* 0xfffffffc0e0e7812 */ /* 0x000fe200078ec0ff */
[----:B------:R-:W-:-:S04]  /*0220*/  IMAD.MOV.U32 R11, RZ, RZ, RZ ;  /* 0x000000ffff0b7224 */ /* 0x000fc800078e00ff */
[----:B------:R-:W-:Y:S02]  /*0230*/  IMAD.MOV R14, RZ, RZ, -R14 ;  /* 0x000000ffff0e7224 */ /* 0x000fe400078e0a0e */
[----:B------:R-:W1:Y:S08]  /*0240*/  LDC.64 R8, c[0x0][0x3a8] ;  /* 0x0000ea00ff087b82 */ /* 0x000e700000000a00 */
[----:B------:R-:W2:Y:S01]  /*0250*/  LDC.64 R6, c[0x0][0x398] ;  /* 0x0000e600ff067b82 */ /* 0x000ea20000000a00 */
[----:B0-----:R-:W-:-:S05]  /*0260*/  IADD3 R4, P0, PT, R4, 0x8, RZ ;  /* 0x0000000804047810 */ /* 0x001fca0007f1e0ff */
[----:B------:R-:W-:-:S08]  /*0270*/  IMAD.X R5, RZ, RZ, R5, P0 ;  /* 0x000000ffff057224 */ /* 0x000fd000000e0605 */
.L_x_21:
[----:B--2---:R-:W-:-:S05]  /*0280*/  IMAD.WIDE R2, R13, 0x4, R4 ;  /* 0x000000040d027825 */ /* 0x004fca00078e0204 */
[----:B0-----:R-:W2:Y:S02]  /*0290*/  LDG.E R15, desc[UR6][R2.64+-0x8] ;  /* 0xfffff806020f7981 */ /* 0x001ea4000c1e1900 */
[----:B--2---:R-:W-:-:S04]  /*02a0*/  IADD3 R16, P0, PT, R15, R6, RZ ;  /* 0x000000060f107210 */ /* 0x004fc80007f1e0ff */
[----:B------:R-:W-:-:S05]  /*02b0*/  LEA.HI.X.SX32 R17, R15, R7, 0x1, P0 ;  /* 0x000000070f117211 */ /* 0x000fca00000f0eff */
[----:B------:R-:W2:Y:S01]  /*02c0*/  LDG.E.U8 R16, desc[UR6][R16.64] ;  /* 0x0000000610107981 */ /* 0x000ea2000c1e1100 */
[----:B------:R-:W-:Y:S01]  /*02d0*/  BSSY.RECONVERGENT B2, `(.L_x_13) ;  /* 0x0000012000027945 */ /* 0x000fe20003800200 */
[----:B--2---:R-:W-:-:S13]  /*02e0*/  ISETP.NE.AND P0, PT, R16, RZ, PT ;  /* 0x000000ff1000720c */ /* 0x004fda0003f05270 */
[----:B------:R-:W-:Y:S05]  /*02f0*/  @!P0 BRA `(.L_x_14) ;  /* 0x00000000003c8947 */ /* 0x000fea0003800000 */
[----:B------:R-:W0:Y:S01]  /*0300*/  S2R R19, SR_LANEID ;  /* 0x0000000000137919 */ /* 0x000e220000000000 */
[----:B------:R-:W-:Y:S01]  /*0310*/  VOTEU.ANY UR5, UPT, PT ;  /* 0x0000000000057886 */ /* 0x000fe200038e0100 */
[----:B------:R-:W2:Y:S01]  /*0320*/  LDC.64 R16, c[0x0][0x3b0] ;  /* 0x0000ec00ff107b82 */ /* 0x000ea20000000a00 */
[----:B------:R-:W0:Y:S08]  /*0330*/  FLO.U32 R20, UR5 ;  /* 0x0000000500147d00 */ /* 0x000e3000080e0000 */
[----:B------:R-:W2:Y:S01]  /*0340*/  POPC R21, UR5 ;  /* 0x0000000500157d09 */ /* 0x000ea20008000000 */
[----:B0-----:R-:W-:-:S13]  /*0350*/  ISETP.EQ.U32.AND P0, PT, R20, R19, PT ;  /* 0x000000131400720c */ /* 0x001fda0003f02070 */
[----:B--2---:R-:W2:Y:S01]  /*0360*/  @P0 ATOMG.E.ADD.STRONG.GPU PT, R17, desc[UR6][R16.64], R21 ;  /* 0x80000015101109a8 */ /* 0x004ea200081ef106 */
[----:B------:R-:W-:Y:S01]  /*0370*/  VIADD R11, R11, 0x1 ;  /* 0x000000010b0b7836 */ /* 0x000fe20000000000 */
[----:B------:R-:W0:Y:S02]  /*0380*/  S2R R18, SR_LTMASK ;  /* 0x0000000000127919 */ /* 0x000e240000003900 */
[----:B0-----:R-:W-:-:S06]  /*0390*/  LOP3.LUT R22, R18, UR5, RZ, 0xc0, !PT ;  /* 0x0000000512167c12 */ /* 0x001fcc000f8ec0ff */
[----:B------:R-:W0:Y:S01]  /*03a0*/  POPC R22, R22 ;  /* 0x0000001600167309 */ /* 0x000e220000000000 */
[----:B--2---:R-:W0:Y:S02]  /*03b0*/  SHFL.IDX PT, R19, R17, R20, 0x1f ;  /* 0x00001f1411137589 */ /* 0x004e2400000e0000 */
[----:B0-----:R-:W-:-:S04]  /*03c0*/  IMAD.IADD R19, R19, 0x1, R22 ;  /* 0x0000000113137824 */ /* 0x001fc800078e0216 */
[----:B-1----:R-:W-:-:S05]  /*03d0*/  IMAD.WIDE R18, R19, 0x4, R8 ;  /* 0x0000000413127825 */ /* 0x002fca00078e0208 */
[----:B------:R0:W-:Y:S02]  /*03e0*/  STG.E desc[UR6][R18.64], R15 ;  /* 0x0000000f12007986 */ /* 0x0001e4000c101906 */
.L_x_14:
[----:B------:R-:W-:Y:S05]  /*03f0*/  BSYNC.RECONVERGENT B2 ;  /* 0x0000000000027941 */ /* 0x000fea0003800200 */
.L_x_13:
        /* <DEDUP_REMOVED lines=22> */
.L_x_16:
[----:B------:R-:W-:Y:S05]  /*0560*/  BSYNC.RECONVERGENT B2 ;  /* 0x0000000000027941 */ /* 0x000fea0003800200 */
.L_x_15:
        /* <DEDUP_REMOVED lines=22> */
.L_x_18:
[----:B------:R-:W-:Y:S05]  /*06d0*/  BSYNC.RECONVERGENT B2 ;  /* 0x0000000000027941 */ /* 0x000fea0003800200 */
.L_x_17:
[----:B------:R-:W2:Y:S02]  /*06e0*/  LDG.E R21, desc[UR6][R2.64+0x4] ;  /* 0x0000040602157981 */ /* 0x000ea4000c1e1900 */
[----:B--2---:R-:W-:-:S04]  /*06f0*/  IADD3 R16, P0, PT, R21, R6, RZ ;  /* 0x0000000615107210 */ /* 0x004fc80007f1e0ff */
[----:B------:R-:W-:-:S05]  /*0700*/  LEA.HI.X.SX32 R17, R21, R7, 0x1, P0 ;  /* 0x0000000715117211 */ /* 0x000fca00000f0eff */
[----:B------:R-:W2:Y:S01]  /*0710*/  LDG.E.U8 R16, desc[UR6][R16.64] ;  /* 0x0000000610107981 */ /* 0x000ea2000c1e1100 */
[----:B------:R-:W-:Y:S01]  /*0720*/  VIADD R14, R14, 0x4 ;  /* 0x000000040e0e7836 */ /* 0x000fe20000000000 */
[----:B------:R-:W-:Y:S04]  /*0730*/  BSSY.RECONVERGENT B2, `(.L_x_19) ;  /* 0x0000013000027945 */ /* 0x000fe80003800200 */
[----:B------:R-:W-:Y:S02]  /*0740*/  ISETP.NE.AND P1, PT, R14, RZ, PT ;  /* 0x000000ff0e00720c */ /* 0x000fe40003f25270 */
[----:B--2---:R-:W-:-:S13]  /*0750*/  ISETP.NE.AND P0, PT, R16, RZ, PT ;  /* 0x000000ff1000720c */ /* 0x004fda0003f05270 */
[----:B------:R-:W-:Y:S05]  /*0760*/  @!P0 BRA `(.L_x_20) ;  /* 0x00000000003c8947 */ /* 0x000fea0003800000 */
[----:B------:R-:W2:Y:S01]  /*0770*/  S2R R3, SR_LANEID ;  /* 0x0000000000037919 */ /* 0x000ea20000000000 */
[----:B------:R-:W-:Y:S01]  /*0780*/  VOTEU.ANY UR5, UPT, PT ;  /* 0x0000000000057886 */ /* 0x000fe200038e0100 */
[----:B------:R-:W3:Y:S01]  /*0790*/  LDC.64 R16, c[0x0][0x3b0] ;  /* 0x0000ec00ff107b82 */ /* 0x000ee20000000a00 */
[----:B0-----:R-:W2:Y:S08]  /*07a0*/  FLO.U32 R18, UR5 ;  /* 0x0000000500127d00 */ /* 0x001eb000080e0000 */
[----:B------:R-:W3:Y:S01]  /*07b0*/  POPC R15, UR5 ;  /* 0x00000005000f7d09 */ /* 0x000ee20008000000 */
[----:B--2---:R-:W-:-:S13]  /*07c0*/  ISETP.EQ.U32.AND P0, PT, R18, R3, PT ;  /* 0x000000031200720c */ /* 0x004fda0003f02070 */
[----:B---3--:R-:W2:Y:S01]  /*07d0*/  @P0 ATOMG.E.ADD.STRONG.GPU PT, R15, desc[UR6][R16.64], R15 ;  /* 0x8000000f100f09a8 */ /* 0x008ea200081ef106 */
[----:B------:R-:W-:Y:S01]  /*07e0*/  VIADD R11, R11, 0x1 ;  /* 0x000000010b0b7836 */ /* 0x000fe20000000000 */
[----:B------:R-:W0:Y:S02]  /*07f0*/  S2R R19, SR_LTMASK ;  /* 0x0000000000137919 */ /* 0x000e240000003900 */
[----:B0-----:R-:W-:-:S04]  /*0800*/  LOP3.LUT R19, R19, UR5, RZ, 0xc0, !PT ;  /* 0x0000000513137c12 */ /* 0x001fc8000f8ec0ff */
[----:B------:R-:W0:Y:S01]  /*0810*/  POPC R2, R19 ;  /* 0x0000001300027309 */ /* 0x000e220000000000 */
[----:B--2---:R-:W0:Y:S02]  /*0820*/  SHFL.IDX PT, R3, R15, R18, 0x1f ;  /* 0x00001f120f037589 */ /* 0x004e2400000e0000 */
[----:B0-----:R-:W-:-:S04]  /*0830*/  IMAD.IADD R3, R3, 0x1, R2 ;  /* 0x0000000103037824 */ /* 0x001fc800078e0202 */
[----:B-1----:R-:W-:-:S05]  /*0840*/  IMAD.WIDE R2, R3, 0x4, R8 ;  /* 0x0000000403027825 */ /* 0x002fca00078e0208 */
[----:B------:R2:W-:Y:S02]  /*0850*/  STG.E desc[UR6][R2.64], R21 ;  /* 0x0000001502007986 */ /* 0x0005e4000c101906 */
.L_x_20:
[----:B------:R-:W-:Y:S05]  /*0860*/  BSYNC.RECONVERGENT B2 ;  /* 0x0000000000027941 */ /* 0x000fea0003800200 */
.L_x_19:
[----:B------:R-:W-:Y:S01]  /*0870*/  VIADD R13, R13, 0x4 ;  /* 0x000000040d0d7836 */ /* 0x000fe20000000000 */
[----:B------:R-:W-:Y:S06]  /*0880*/  @P1 BRA `(.L_x_21) ;  /* 0xfffffff8007c1947 */ /* 0x000fec000383ffff */
.L_x_12:
[----:B------:R-:W-:Y:S05]  /*0890*/  BSYNC.RECONVERGENT B0 ;  /* 0x0000000000007941 */ /* 0x000fea0003800200 */
.L_x_11:
[----:B------:R-:W-:-:S13]  /*08a0*/  ISETP.NE.AND P0, PT, R12, RZ, PT ;  /* 0x000000ff0c00720c */ /* 0x000fda0003f05270 */
[----:B------:R-:W-:Y:S05]  /*08b0*/  @!P0 BRA `(.L_x_10) ;  /* 0x00000000007c8947 */ /* 0x000fea0003800000 */
[----:B--2---:R-:W2:Y:S01]  /*08c0*/  LDC.64 R2, c[0x0][0x3a8] ;  /* 0x0000ea00ff027b82 */ /* 0x004ea20000000a00 */
[----:B------:R-:W-:-:S07]  /*08d0*/  IMAD.MOV R12, RZ, RZ, -R12 ;  /* 0x000000ffff0c7224 */ /* 0x000fce00078e0a0c */
[----:B------:R-:W3:Y:S02]  /*08e0*/  LDC.64 R4, c[0x0][0x390] ;  /* 0x0000e400ff047b82 */ /* 0x000ee40000000a00 */
.L_x_24:
[----:B-1-3--:R-:W-:-:S05]  /*08f0*/  IMAD.WIDE R6, R13, 0x4, R4 ;  /* 0x000000040d067825 */ /* 0x00afca00078e0204 */
[----:B------:R-:W1:Y:S02]  /*0900*/  LDG.E R17, desc[UR6][R6.64] ;  /* 0x0000000606117981 */ /* 0x000e64000c1e1900 */
[----:B-1----:R-:W-:-:S04]  /*0910*/  IADD3 R8, P0, PT, R17, UR8, RZ ;  /* 0x0000000811087c10 */ /* 0x002fc8000ff1e0ff */
[----:B------:R-:W-:-:S05]  /*0920*/  LEA.HI.X.SX32 R9, R17, UR9, 0x1, P0 ;  /* 0x0000000911097c11 */ /* 0x000fca00080f0eff */
[----:B------:R-:W3:Y:S01]  /*0930*/  LDG.E.U8 R8, desc[UR6][R8.64] ;  /* 0x0000000608087981 */ /* 0x000ee2000c1e1100 */
[----:B------:R-:W-:Y:S01]  /*0940*/  VIADD R12, R12, 0x1 ;  /* 0x000000010c0c7836 */ /* 0x000fe20000000000 */
[----:B------:R-:W-:Y:S04]  /*0950*/  BSSY.RECONVERGENT B0, `(.L_x_22) ;  /* 0x0000013000007945 */ /* 0x000fe80003800200 */
[----:B------:R-:W-:Y:S02]  /*0960*/  ISETP.NE.AND P1, PT, R12, RZ, PT ;  /* 0x000000ff0c00720c */ /* 0x000fe40003f25270 */
[----:B---3--:R-:W-:-:S13]  /*0970*/  ISETP.NE.AND P0, PT, R8, RZ, PT ;  /* 0x000000ff0800720c */ /* 0x008fda0003f05270 */
[----:B------:R-:W-:Y:S05]  /*0980*/  @!P0 BRA `(.L_x_23) ;  /* 0x00000000003c8947 */ /* 0x000fea0003800000 */
[----:B------:R-:W1:Y:S01]  /*0990*/  S2R R7, SR_LANEID ;  /* 0x0000000000077919 */ /* 0x000e620000000000 */
[----:B------:R-:W-:Y:S01]  /*09a0*/  VOTEU.ANY UR5, UPT, PT ;  /* 0x0000000000057886 */ /* 0x000fe200038e0100 */
[----:B------:R-:W3:Y:S01]  /*09b0*/  LDC.64 R8, c[0x0][0x3b0] ;  /* 0x0000ec00ff087b82 */ /* 0x000ee20000000a00 */
[----:B------:R-:W1:Y:S08]  /*09c0*/  FLO.U32 R14, UR5 ;  /* 0x00000005000e7d00 */ /* 0x000e7000080e0000 */
[----:B0-----:R-:W3:Y:S01]  /*09d0*/  POPC R15, UR5 ;  /* 0x00000005000f7d09 */ /* 0x001ee20008000000 */
[----:B-1----:R-:W-:-:S13]  /*09e0*/  ISETP.EQ.U32.AND P0, PT, R14, R7, PT ;  /* 0x000000070e00720c */ /* 0x002fda0003f02070 */
[----:B---3--:R-:W3:Y:S01]  /*09f0*/  @P0 ATOMG.E.ADD.STRONG.GPU PT, R9, desc[UR6][R8.64], R15 ;  /* 0x8000000f080909a8 */ /* 0x008ee200081ef106 */
[----:B------:R-:W-:Y:S01]  /*0a00*/  VIADD R11, R11, 0x1 ;  /* 0x000000010b0b7836 */ /* 0x000fe20000000000 */
[----:B------:R-:W0:Y:S02]  /*0a10*/  S2R R16, SR_LTMASK ;  /* 0x0000000000107919 */ /* 0x000e240000003900 */
[----:B0-----:R-:W-:-:S06]  /*0a20*/  LOP3.LUT R16, R16, UR5, RZ, 0xc0, !PT ;  /* 0x0000000510107c12 */ /* 0x001fcc000f8ec0ff */
[----:B------:R-:W0:Y:S01]  /*0a30*/  POPC R16, R16 ;  /* 0x0000001000107309 */ /* 0x000e220000000000 */
[----:B---3--:R-:W0:Y:S02]  /*0a40*/  SHFL.IDX PT, R7, R9, R14, 0x1f ;  /* 0x00001f0e09077589 */ /* 0x008e2400000e0000 */
[----:B0-----:R-:W-:-:S04]  /*0a50*/  IMAD.IADD R7, R7, 0x1, R16 ;  /* 0x0000000107077824 */ /* 0x001fc800078e0210 */
[----:B--2---:R-:W-:-:S05]  /*0a60*/  IMAD.WIDE R6, R7, 0x4, R2 ;  /* 0x0000000407067825 */ /* 0x004fca00078e0202 */
[----:B------:R1:W-:Y:S02]  /*0a70*/  STG.E desc[UR6][R6.64], R17 ;  /* 0x0000001106007986 */ /* 0x0003e4000c101906 */
.L_x_23:
[----:B------:R-:W-:Y:S05]  /*0a80*/  BSYNC.RECONVERGENT B0 ;  /* 0x0000000000007941 */ /* 0x000fea0003800200 */
.L_x_22:
[----:B------:R-:W-:Y:S01]  /*0a90*/  VIADD R13, R13, 0x1 ;  /* 0x000000010d0d7836 */ /* 0x000fe20000000000 */
[----:B------:R-:W-:Y:S06]  /*0aa0*/  @P1 BRA `(.L_x_24) ;  /* 0xfffffffc00901947 */ /* 0x000fec000383ffff */
.L_x_10:
[----:B------:R-:W-:Y:S05]  /*0ab0*/  BSYNC.RECONVERGENT B1 ;  /* 0x0000000000017941 */ /* 0x000fea0003800200 */
.L_x_9:
[----:B-1----:R-:W1:Y:S08]  /*0ac0*/  LDC R6, c[0x0][0x380] ;  /* 0x0000e000ff067b82 */ /* 0x002e700000000800 */
[----:B--2---:R-:W2:Y:S08]  /*0ad0*/  LDC.64 R2, c[0x0][0x3a0] ;  /* 0x0000e800ff027b82 */ /* 0x004eb00000000a00 */
[----:B------:R-:W-:Y:S01]  /*0ae0*/  BAR.SYNC.DEFER_BLOCKING 0x0 ;  /* 0x0000000000007b1d */ /* 0x000fe20000010000 */
[----:B-1----:R-:W-:-:S05]  /*0af0*/  ISETP.GE.AND P0, PT, R6, 0x1, PT ;  /* 0x000000010600780c */ /* 0x002fca0003f06270 */
[----:B--2---:R1:W-:Y:S08]  /*0b00*/  STG.E desc[UR6][R2.64], RZ ;  /* 0x000000ff02007986 */ /* 0x0043f0000c101906 */
[----:B------:R-:W-:Y:S05]  /*0b10*/  @!P0 EXIT ;  /* 0x000000000000894d */ /* 0x000fea0003800000 */
[----:B-1----:R-:W1:Y:S01]  /*0b20*/  LDC.64 R2, c[0x0][0x3a0] ;  /* 0x0000e800ff027b82 */ /* 0x002e620000000a00 */
[C---:B------:R-:W-:Y:S01]  /*0b30*/  ISETP.GE.U32.AND P0, PT, R6.reuse, 0x4, PT ;  /* 0x000000040600780c */ /* 0x040fe20003f06070 */
[----:B------:R-:W-:Y:S01]  /*0b40*/  IMAD.MOV.U32 R5, RZ, RZ, RZ ;  /* 0x000000ffff057224 */ /* 0x000fe200078e00ff */
[----:B------:R-:W-:Y:S01]  /*0b50*/  LOP3.LUT R4, R6, 0x3, RZ, 0xc0, !PT ;  /* 0x0000000306047812 */ /* 0x000fe200078ec0ff */
[----:B-1----:R-:W-:-:S10]  /*0b60*/  IMAD.WIDE R2, R10, 0x4, R2 ;  /* 0x000000040a027825 */ /* 0x002fd400078e0202 */
[----:B------:R-:W-:Y:S05]  /*0b70*/  @!P0 BRA `(.L_x_25) ;  /* 0x0000000000a08947 */ /* 0x000fea0003800000 */
[----:B------:R-:W-:Y:S01]  /*0b80*/  BSSY.RECONVERGENT B0, `(.L_x_25) ;  /* 0x0000027000007945 */ /* 0x000fe20003800200 */
[----:B------:R-:W-:Y:S01]  /*0b90*/  LOP3.LUT R5, R6, 0x7ffffffc, RZ, 0xc0, !PT ;  /* 0x7ffffffc06057812 */ /* 0x000fe200078ec0ff */
[----:B------:R-:W-:Y:S02]  /*0ba0*/  IMAD.MOV R12, RZ, RZ, -R10 ;  /* 0x000000ffff0c7224 */ /* 0x000fe400078e0a0a */
[----:B------:R-:W-:-:S07]  /*0bb0*/  IMAD.MOV.U32 R6, RZ, RZ, RZ ;  /* 0x000000ffff067224 */ /* 0x000fce00078e00ff */
.L_x_30:
[----:B------:R-:W-:Y:S01]  /*0bc0*/  ISETP.NE.AND P0, PT, R12, RZ, PT ;  /* 0x000000ff0c00720c */ /* 0x000fe20003f05270 */
[C---:B-1234-:R-:W-:Y:S02]  /*0bd0*/  VIADD R7, R6.reuse, 0x1 ;  /* 0x0000000106077836 */ /* 0x05efe40000000000 */
[C---:B------:R-:W-:Y:S02]  /*0be0*/  VIADD R9, R6.reuse, 0x2 ;  /* 0x0000000206097836 */ /* 0x040fe40000000000 */
[----:B------:R-:W-:Y:S01]  /*0bf0*/  VIADD R13, R6, 0x3 ;  /* 0x00000003060d7836 */ /* 0x000fe20000000000 */
[C---:B------:R-:W-:Y:S02]  /*0c00*/  ISETP.NE.AND P1, PT, R10.reuse, R7, PT ;  /* 0x000000070a00720c */ /* 0x040fe40003f25270 */
[C---:B------:R-:W-:Y:S02]  /*0c10*/  ISETP.NE.AND P2, PT, R10.reuse, R9, PT ;  /* 0x000000090a00720c */ /* 0x040fe40003f45270 */
[----:B------:R-:W-:-:S03]  /*0c20*/  ISETP.NE.AND P3, PT, R10, R13, PT ;  /* 0x0000000d0a00720c */ /* 0x000fc60003f65270 */
[----:B------:R-:W-:Y:S10]  /*0c30*/  @P0 BRA `(.L_x_26) ;  /* 0x0000000000140947 */ /* 0x000ff40003800000 */
[----:B------:R-:W2:Y:S01]  /*0c40*/  LDG.E R8, desc[UR6][R2.64] ;  /* 0x0000000602087981 */ /* 0x000ea2000c1e1900 */
[----:B------:R-:W-:Y:S05]  /*0c50*/  WARPSYNC.ALL ;  /* 0x0000000000007948 */ /* 0x000fea0003800000 */
[----:B--2---:R-:W-:-:S05]  /*0c60*/  IMAD.IADD R7, R8, 0x1, R11 ;  /* 0x0000000108077824 */ /* 0x004fca00078e020b */
[----:B------:R1:W-:Y:S01]  /*0c70*/  STG.E desc[UR6][R2.64+0x4], R7 ;  /* 0x0000040702007986 */ /* 0x0003e2000c101906 */
[----:B------:R-:W-:Y:S06]  /*0c80*/  BAR.SYNC.DEFER_BLOCKING 0x0 ;  /* 0x0000000000007b1d */ /* 0x000fec0000010000 */
.L_x_26:
[----:B------:R-:W-:Y:S05]  /*0c90*/  @P1 BRA `(.L_x_27) ;  /* 0x0000000000141947 */ /* 0x000fea0003800000 */
[----:B------:R-:W1:Y:S01]  /*0ca0*/  LDG.E R8, desc[UR6][R2.64] ;  /* 0x0000000602087981 */ /* 0x000e62000c1e1900 */
[----:B------:R-:W-:Y:S05]  /*0cb0*/  WARPSYNC.ALL ;  /* 0x0000000000007948 */ /* 0x000fea0003800000 */
[----:B-1----:R-:W-:-:S05]  /*0cc0*/  IMAD.IADD R7, R8, 0x1, R11 ;  /* 0x0000000108077824 */ /* 0x002fca00078e020b */
[----:B------:R2:W-:Y:S01]  /*0cd0*/  STG.E desc[UR6][R2.64+0x4], R7 ;  /* 0x0000040702007986 */ /* 0x0005e2000c101906 */
[----:B------:R-:W-:Y:S06]  /*0ce0*/  BAR.SYNC.DEFER_BLOCKING 0x0 ;  /* 0x0000000000007b1d */ /* 0x000fec0000010000 */
.L_x_27:
[----:B------:R-:W-:Y:S05]  /*0cf0*/  @P2 BRA `(.L_x_28) ;  /* 0x0000000000142947 */ /* 0x000fea0003800000 */
[----:B------:R-:W1:Y:S01]  /*0d00*/  LDG.E R8, desc[UR6][R2.64] ;  /* 0x0000000602087981 */ /* 0x000e62000c1e1900 */
[----:B------:R-:W-:Y:S05]  /*0d10*/  WARPSYNC.ALL ;  /* 0x0000000000007948 */ /* 0x000fea0003800000 */
[----:B-12---:R-:W-:-:S05]  /*0d20*/  IMAD.IADD R7, R8, 0x1, R11 ;  /* 0x0000000108077824 */ /* 0x006fca00078e020b */
[----:B------:R3:W-:Y:S01]  /*0d30*/  STG.E desc[UR6][R2.64+0x4], R7 ;  /* 0x0000040702007986 */ /* 0x0007e2000c101906 */
[----:B------:R-:W-:Y:S06]  /*0d40*/  BAR.SYNC.DEFER_BLOCKING 0x0 ;  /* 0x0000000000007b1d */ /* 0x000fec0000010000 */
.L_x_28:
[----:B------:R-:W-:Y:S05]  /*0d50*/  @P3 BRA `(.L_x_29) ;  /* 0x0000000000143947 */ /* 0x000fea0003800000 */
[----:B------:R-:W1:Y:S01]  /*0d60*/  LDG.E R8, desc[UR6][R2.64] ;  /* 0x0000000602087981 */ /* 0x000e62000c1e1900 */
[----:B------:R-:W-:Y:S05]  /*0d70*/  WARPSYNC.ALL ;  /* 0x0000000000007948 */ /* 0x000fea0003800000 */
[----:B-123--:R-:W-:-:S05]  /*0d80*/  IMAD.IADD R7, R8, 0x1, R11 ;  /* 0x0000000108077824 */ /* 0x00efca00078e020b */
[----:B------:R4:W-:Y:S01]  /*0d90*/  STG.E desc[UR6][R2.64+0x4], R7 ;  /* 0x0000040702007986 */ /* 0x0009e2000c101906 */
[----:B------:R-:W-:Y:S06]  /*0da0*/  BAR.SYNC.DEFER_BLOCKING 0x0 ;  /* 0x0000000000007b1d */ /* 0x000fec0000010000 */
.L_x_29:
[----:B------:R-:W-:Y:S02]  /*0db0*/  VIADD R6, R6, 0x4 ;  /* 0x0000000406067836 */ /* 0x000fe40000000000 */
[----:B------:R-:W-:-:S03]  /*0dc0*/  VIADD R12, R12, 0x4 ;  /* 0x000000040c0c7836 */ /* 0x000fc60000000000 */
[----:B------:R-:W-:-:S13]  /*0dd0*/  ISETP.NE.AND P0, PT, R6, R5, PT ;  /* 0x000000050600720c */ /* 0x000fda0003f05270 */
[----:B------:R-:W-:Y:S05]  /*0de0*/  @P0 BRA `(.L_x_30) ;  /* 0xfffffffc00740947 */ /* 0x000fea000383ffff */
[----:B------:R-:W-:Y:S05]  /*0df0*/  BSYNC.RECONVERGENT B0 ;  /* 0x0000000000007941 */ /* 0x000fea0003800200 */
.L_x_25:
[----:B------:R-:W-:-:S13]  /*0e00*/  ISETP.NE.AND P0, PT, R4, RZ, PT ;  /* 0x000000ff0400720c */ /* 0x000fda0003f05270 */
[----:B------:R-:W-:Y:S05]  /*0e10*/  @!P0 EXIT ;  /* 0x000000000000894d */ /* 0x000fea0003800000 */
[----:B------:R-:W-:Y:S01]  /*0e20*/  IADD3 R0, PT, PT, R5, -UR4, -R0 ;  /* 0x8000000405007c10 */ /* 0x000fe2000fffe800 */
[----:B------:R-:W-:-:S07]  /*0e30*/  IMAD.MOV R4, RZ, RZ, -R4 ;  /* 0x000000ffff047224 */ /* 0x000fce00078e0a04 */
.L_x_31:
[----:B------:R-:W-:-:S13]  /*0e40*/  ISETP.NE.AND P0, PT, R0, RZ, PT ;  /* 0x000000ff0000720c */ /* 0x000fda0003f05270 */
[----:B------:R-:W5:Y:S01]  /*0e50*/  @!P0 LDG.E R6, desc[UR6][R2.64] ;  /* 0x0000000602068981 */ /* 0x000f62000c1e1900 */
[----:B------:R-:W-:Y:S01]  /*0e60*/  VIADD R4, R4, 0x1 ;  /* 0x0000000104047836 */ /* 0x000fe20000000000 */
[----:B------:R-:W-:Y:S05]  /*0e70*/  @!P0 WARPSYNC.ALL ;  /* 0x0000000000008948 */ /* 0x000fea0003800000 */
[----:B------:R-:W-:Y:S02]  /*0e80*/  VIADD R0, R0, 0x1 ;  /* 0x0000000100007836 */ /* 0x000fe40000000000 */
[----:B-----5:R-:W-:-:S05]  /*0e90*/  @!P0 IMAD.IADD R5, R6, 0x1, R11 ;  /* 0x0000000106058824 */ /* 0x020fca00078e020b */
[----:B------:R0:W-:Y:S01]  /*0ea0*/  @!P0 STG.E desc[UR6][R2.64+0x4], R5 ;  /* 0x0000040502008986 */ /* 0x0001e2000c101906 */
[----:B------:R-:W-:Y:S01]  /*0eb0*/  @!P0 BAR.SYNC.DEFER_BLOCKING 0x0 ;  /* 0x0000000000008b1d */ /* 0x000fe20000010000 */
[----:B------:R-:W-:-:S13]  /*0ec0*/  ISETP.NE.AND P0, PT, R4, RZ, PT ;  /* 0x000000ff0400720c */ /* 0x000fda0003f05270 */
[----:B0-----:R-:W-:Y:S05]  /*0ed0*/  @P0 BRA `(.L_x_31) ;  /* 0xfffffffc00d80947 */ /* 0x001fea000383ffff */
[----:B------:R-:W-:Y:S05]  /*0ee0*/  EXIT ;  /* 0x000000000000794d */ /* 0x000fea0003800000 */
.L_x_32:
        /* <DEDUP_REMOVED lines=9> */
.L_x_37:


//--------------------- .nv.shared.reserved.0     --------------------------
	.section	.nv.shared.reserved.0,"aw",@nobits
	.weak		__nv_reservedSMEM_offset_0_alias
	.size		__nv_reservedSMEM_offset_0_alias, 0, 64
	.other		__nv_reservedSMEM_offset_0_alias,@"STO_CUDA_RESERVED_SHARED STV_DEFAULT"
__nv_reservedSMEM_offset_0_alias:
	.zero		0
	.zero		64


//--------------------- .nv.global                --------------------------
	.section	.nv.global,"aw",@nobits
.nv.global:
	.type		_ZN34_INTERNAL_d937dd92_4_k_cu_9460dcad6thrust24THRUST_300001_SM_1000_NS12placeholders2_8E,@object
	.size		_ZN34_INTERNAL_d937dd92_4_k_cu_9460dcad6thrust24THRUST_300001_SM_1000_NS12placeholders2_8E,(_ZN34_INTERNAL_d937dd92_4_k_cu_9460dcad4cuda3std3__436_GLOBAL__N__d937dd92_4_k_cu_9460dcad6ignoreE - _ZN34_INTERNAL_d937dd92_4_k_cu_9460dcad6thrust24THRUST_300001_SM_1000_NS12placeholders2_8E)
_ZN34_INTERNAL_d937dd92_4_k_cu_9460dcad6thrust24THRUST_300001_SM_1000_NS12placeholders2_8E:
	.zero		1
	.type		_ZN34_INTERNAL_d937dd92_4_k_cu_9460dcad4cuda3std3__436_GLOBAL__N__d937dd92_4_k_cu_9460dcad6ignoreE,@object
	.size		_ZN34_INTERNAL_d937dd92_4_k_cu_9460dcad4cuda3std3__436_GLOBAL__N__d937dd92_4_k_cu_9460dcad6ignoreE,(_ZN34_INTERNAL_d937dd92_4_k_cu_9460dcad4cuda3std6ranges3__45__cpo4dataE - _ZN34_INTERNAL_d937dd92_4_k_cu_9460dcad4cuda3std3__436_GLOBAL__N__d937dd92_4_k_cu_9460dcad6ignoreE)
_ZN34_INTERNAL_d937dd92_4_k_cu_9460dcad4cuda3std3__436_GLOBAL__N__d937dd92_4_k_cu_9460dcad6ignoreE:
	.zero		1
	.type		_ZN34_INTERNAL_d937dd92_4_k_cu_9460dcad4cuda3std6ranges3__45__cpo4dataE,@object
	.size		_ZN34_INTERNAL_d937dd92_4_k_cu_9460dcad4cuda3std6ranges3__45__cpo4dataE,(_ZN34_INTERNAL_d937dd92_4_k_cu_9460dcad6thrust24THRUST_300001_SM_1000_NS6system3cpp3parE - _ZN34_INTERNAL_d937dd92_4_k_cu_9460dcad4cuda3std6ranges3__45__cpo4dataE)
_ZN34_INTERNAL_d937dd92_4_k_cu_9460dcad4cuda3std6ranges3__45__cpo4dataE:
	.zero		1
	.type		_ZN34_INTERNAL_d937dd92_4_k_cu_9460dcad6thrust24THRUST_300001_SM_1000_NS6system3cpp3parE,@object
	.size		_ZN34_INTERNAL_d937dd92_4_k_cu_9460dcad6thrust24THRUST_300001_SM_1000_NS6system3cpp3parE,(_ZN34_INTERNAL_d937dd92_4_k_cu_9460dcad4cuda3std3__45__cpo5beginE - _ZN34_INTERNAL_d937dd92_4_k_cu_9460dcad6thrust24THRUST_300001_SM_1000_NS6system3cpp3parE)
_ZN34_INTERNAL_d937dd92_4_k_cu_9460dcad6thrust24THRUST_300001_SM_1000_NS6system3cpp3parE:
	.zero		1
	.type		_ZN34_INTERNAL_d937dd92_4_k_cu_9460dcad4cuda3std3__45__cpo5beginE,@object
	.size		_ZN34_INTERNAL_d937dd92_4_k_cu_9460dcad4cuda3std3__45__cpo5beginE,(_ZN34_INTERNAL_d937dd92_4_k_cu_9460dcad4cuda3std6ranges3__45__cpo5beginE - _ZN34_INTERNAL_d937dd92_4_k_cu_9460dcad4cuda3std3__45__cpo5beginE)
_ZN34_INTERNAL_d937dd92_4_k_cu_9460dcad4cuda3std3__45__cpo5beginE:
	.zero		1
	.type		_ZN34_INTERNAL_d937dd92_4_k_cu_9460dcad4cuda3std6ranges3__45__cpo5beginE,@object
	.size		_ZN34_INTERNAL_d937dd92_4_k_cu_9460dcad4cuda3std6ranges3__45__cpo5beginE,(_ZN34_INTERNAL_d937dd92_4_k_cu_9460dcad6thrust24THRUST_300001_SM_1000_NS6deviceE - _ZN34_INTERNAL_d937dd92_4_k_cu_9460dcad4cuda3std6ranges3__45__cpo5beginE)
_ZN34_INTERNAL_d937dd92_4_k_cu_9460dcad4cuda3std6ranges3__45__cpo5beginE:
	.zero		1
	.type		_ZN34_INTERNAL_d937dd92_4_k_cu_9460dcad6thrust24THRUST_300001_SM_1000_NS6deviceE,@object
	.size		_ZN34_INTERNAL_d937dd92_4_k_cu_9460dcad6thrust24THRUST_300001_SM_1000_NS6deviceE,(_ZN34_INTERNAL_d937dd92_4_k_cu_9460dcad4cuda3std3__47nulloptE - _ZN34_INTERNAL_d937dd92_4_k_cu_9460dcad6thrust24THRUST_300001_SM_1000_NS6deviceE)
_ZN34_INTERNAL_d937dd92_4_k_cu_9460dcad6thrust24THRUST_300001_SM_1000_NS6deviceE:
	.zero		1
	.type		_ZN34_INTERNAL_d937dd92_4_k_cu_9460dcad4cuda3std3__47nulloptE,@object
	.size		_ZN34_INTERNAL_d937dd92_4_k_cu_9460dcad4cuda3std3__47nulloptE,(_ZN34_INTERNAL_d937dd92_4_k_cu_9460dcad4cuda3std6ranges3__45__cpo8distanceE - _ZN34_INTERNAL_d937dd92_4_k_cu_9460dcad4cuda3std3__47nulloptE)
_ZN34_INTERNAL_d937dd92_4_k_cu_9460dcad4cuda3std3__47nulloptE:
	.zero		1
	.type		_ZN34_INTERNAL_d937dd92_4_k_cu_9460dcad4cuda3std6ranges3__45__cpo8distanceE,@object
	.size		_ZN34_INTERNAL_d937dd92_4_k_cu_9460dcad4cuda3std6ranges3__45__cpo8distanceE,(_ZN34_INTERNAL_d937dd92_4_k_cu_9460dcad6thrust24THRUST_300001_SM_1000_NS12placeholders2_4E - _ZN34_INTERNAL_d937dd92_4_k_cu_9460dcad4cuda3std6ranges3__45__cpo8distanceE)
_ZN34_INTERNAL_d937dd92_4_k_cu_9460dcad4cuda3std6ranges3__45__cpo8distanceE:
	.zero		1
	.type		_ZN34_INTERNAL_d937dd92_4_k_cu_9460dcad6thrust24THRUST_300001_SM_1000_NS12placeholders2_4E,@object
	.size		_ZN34_INTERNAL_d937dd92_4_k_cu_9460dcad6thrust24THRUST_300001_SM_1000_NS12placeholders2_4E,(_ZN34_INTERNAL_d937dd92_4_k_cu_9460dcad4cuda3std3__45__cpo6rbeginE - _ZN34_INTERNAL_d937dd92_4_k_cu_9460dcad6thrust24THRUST_300001_SM_1000_NS12placeholders2_4E)
_ZN34_INTERNAL_d937dd92_4_k_cu_9460dcad6thrust24THRUST_300001_SM_1000_NS12placeholders2_4E:
	.zero		1
	.type		_ZN34_INTERNAL_d937dd92_4_k_cu_9460dcad4cuda3std3__45__cpo6rbeginE,@object
	.size		_ZN34_INTERNAL_d937dd92_4_k_cu_9460dcad4cuda3std3__45__cpo6rbeginE,(_ZN34_INTERNAL_d937dd92_4_k_cu_9460dcad4cuda3std6ranges3__45__cpo7advanceE - _ZN34_INTERNAL_d937dd92_4_k_cu_9460dcad4cuda3std3__45__cpo6rbeginE)
_ZN34_INTERNAL_d937dd92_4_k_cu_9460dcad4cuda3std3__45__cpo6rbeginE:
	.zero		1
	.type		_ZN34_INTERNAL_d937dd92_4_k_cu_9460dcad4cuda3std6ranges3__45__cpo7advanceE,@object
	.size		_ZN34_INTERNAL_d937dd92_4_k_cu_9460dcad4cuda3std6ranges3__45__cpo7advanceE,(_ZN34_INTERNAL_d937dd92_4_k_cu_9460dcad6thrust24THRUST_300001_SM_1000_NS12placeholders3_10E - _ZN34_INTERNAL_d937dd92_4_k_cu_9460dcad4cuda3std6ranges3__45__cpo7advanceE)
_ZN34_INTERNAL_d937dd92_4_k_cu_9460dcad4cuda3std6ranges3__45__cpo7advanceE:
	.zero		1
	.type		_ZN34_INTERNAL_d937dd92_4_k_cu_9460dcad6thrust24THRUST_300001_SM_1000_NS12placeholders3_10E,@object
	.size		_ZN34_INTERNAL_d937dd92_4_k_cu_9460dcad6thrust24THRUST_300001_SM_1000_NS12placeholders3_10E,(_ZN34_INTERNAL_d937dd92_4_k_cu_9460dcad4cuda3std3__48in_placeE - _ZN34_INTERNAL_d937dd92_4_k_cu_9460dcad6thrust24THRUST_300001_SM_1000_NS12placeholders3_10E)
_ZN34_INTERNAL_d937dd92_4_k_cu_9460dcad6thrust24THRUST_300001_SM_1000_NS12placeholders3_10E:
	.zero		1
	.type		_ZN34_INTERNAL_d937dd92_4_k_cu_9460dcad4cuda3std3__48in_placeE,@object
	.size		_ZN34_INTERNAL_d937dd92_4_k_cu_9460dcad4cuda3std3__48in_placeE,(_ZN34_INTERNAL_d937dd92_4_k_cu_9460dcad4cuda3std6ranges3__45__cpo4sizeE - _ZN34_INTERNAL_d937dd92_4_k_cu_9460dcad4cuda3std3__48in_placeE)
_ZN34_INTERNAL_d937dd92_4_k_cu_9460dcad4cuda3std3__48in_placeE:
	.zero		1
	.type		_ZN34_INTERNAL_d937dd92_4_k_cu_9460dcad4cuda3std6ranges3__45__cpo4sizeE,@object
	.size		_ZN34_INTERNAL_d937dd92_4_k_cu_9460dcad4cuda3std6ranges3__45__cpo4sizeE,(_ZN34_INTERNAL_d937dd92_4_k_cu_9460dcad6thrust24THRUST_300001_SM_1000_NS12placeholders2_2E - _ZN34_INTERNAL_d937dd92_4_k_cu_9460dcad4cuda3std6ranges3__45__cpo4sizeE)
_ZN34_INTERNAL_d937dd92_4_k_cu_9460dcad4cuda3std6ranges3__45__cpo4sizeE:
	.zero		1
	.type		_ZN34_INTERNAL_d937dd92_4_k_cu_9460dcad6thrust24THRUST_300001_SM_1000_NS12placeholders2_2E,@object
	.size		_ZN34_INTERNAL_d937dd92_4_k_cu_9460dcad6thrust24THRUST_300001_SM_1000_NS12placeholders2_2E,(_ZN34_INTERNAL_d937dd92_4_k_cu_9460dcad4cuda3std3__45__cpo6cbeginE - _ZN34_INTERNAL_d937dd92_4_k_cu_9460dcad6thrust24THRUST_300001_SM_1000_NS12placeholders2_2E)
_ZN34_INTERNAL_d937dd92_4_k_cu_9460dcad6thrust24THRUST_300001_SM_1000_NS12placeholders2_2E:
	.zero		1
	.type		_ZN34_INTERNAL_d937dd92_4_k_cu_9460dcad4cuda3std3__45__cpo6cbeginE,@object
	.size		_ZN34_INTERNAL_d937dd92_4_k_cu_9460dcad4cuda3std3__45__cpo6cbeginE,(_ZN34_INTERNAL_d937dd92_4_k_cu_9460dcad4cuda3std6ranges3__45__cpo6cbeginE - _ZN34_INTERNAL_d937dd92_4_k_cu_9460dcad4cuda3std3__45__cpo6cbeginE)
_ZN34_INTERNAL_d937dd92_4_k_cu_9460dcad4cuda3std3__45__cpo6cbeginE:
	.zero		1
	.type		_ZN34_INTERNAL_d937dd92_4_k_cu_9460dcad4cuda3std6ranges3__45__cpo6cbeginE,@object
	.size		_ZN34_INTERNAL_d937dd92_4_k_cu_9460dcad4cuda3std6ranges3__45__cpo6cbeginE,(_ZN34_INTERNAL_d937dd92_4_k_cu_9460dcad6thrust24THRUST_300001_SM_1000_NS12placeholders2_6E - _ZN34_INTERNAL_d937dd92_4_k_cu_9460dcad4cuda3std6ranges3__45__cpo6cbeginE)
_ZN34_INTERNAL_d937dd92_4_k_cu_9460dcad4cuda3std6ranges3__45__cpo6cbeginE:
	.zero		1
	.type		_ZN34_INTERNAL_d937dd92_4_k_cu_9460dcad6thrust24THRUST_300001_SM_1000_NS12placeholders2_6E,@object
	.size		_ZN34_INTERNAL_d937dd92_4_k_cu_9460dcad6thrust24THRUST_300001_SM_1000_NS12placeholders2_6E,(_ZN34_INTERNAL_d937dd92_4_k_cu_9460dcad4cuda3std3__45__cpo7crbeginE - _ZN34_INTERNAL_d937dd92_4_k_cu_9460dcad6thrust24THRUST_300001_SM_1000_NS12placeholders2_6E)
_ZN34_INTERNAL_d937dd92_4_k_cu_9460dcad6thrust24THRUST_300001_SM_1000_NS12placeholders2_6E:
	.zero		1
	.type		_ZN34_INTERNAL_d937dd92_4_k_cu_9460dcad4cuda3std3__45__cpo7crbeginE,@object
	.size		_ZN34_INTERNAL_d937dd92_4_k_cu_9460dcad4cuda3std3__45__cpo7crbeginE,(_ZN34_INTERNAL_d937dd92_4_k_cu_9460dcad4cuda3std6ranges3__45__cpo4nextE - _ZN34_INTERNAL_d937dd92_4_k_cu_9460dcad4cuda3std3__45__cpo7crbeginE)
_ZN34_INTERNAL_d937dd92_4_k_cu_9460dcad4cuda3std3__45__cpo7crbeginE:
	.zero		1
	.type		_ZN34_INTERNAL_d937dd92_4_k_cu_9460dcad4cuda3std6ranges3__45__cpo4nextE,@object
	.size		_ZN34_INTERNAL_d937dd92_4_k_cu_9460dcad4cuda3std6ranges3__45__cpo4nextE,(_ZN34_INTERNAL_d937dd92_4_k_cu_9460dcad4cuda3std6ranges3__45__cpo4swapE - _ZN34_INTERNAL_d937dd92_4_k_cu_9460dcad4cuda3std6ranges3__45__cpo4nextE)
_ZN34_INTERNAL_d937dd92_4_k_cu_9460dcad4cuda3std6ranges3__45__cpo4nextE:
	.zero		1
	.type		_ZN34_INTERNAL_d937dd92_4_k_cu_9460dcad4cuda3std6ranges3__45__cpo4swapE,@object
	.size		_ZN34_INTERNAL_d937dd92_4_k_cu_9460dcad4cuda3std6ranges3__45__cpo4swapE,(_ZN34_INTERNAL_d937dd92_4_k_cu_9460dcad6thrust24THRUST_300001_SM_1000_NS8cuda_cub10par_nosyncE - _ZN34_INTERNAL_d937dd92_4_k_cu_9460dcad4cuda3std6ranges3__45__cpo4swapE)
_ZN34_INTERNAL_d937dd92_4_k_cu_9460dcad4cuda3std6ranges3__45__cpo4swapE:
	.zero		1
	.type		_ZN34_INTERNAL_d937dd92_4_k_cu_9460dcad6thrust24THRUST_300001_SM_1000_NS8cuda_cub10par_nosyncE,@object
	.size		_ZN34_INTERNAL_d937dd92_4_k_cu_9460dcad6thrust24THRUST_300001_SM_1000_NS8cuda_cub10par_nosyncE,(_ZN34_INTERNAL_d937dd92_4_k_cu_9460dcad6thrust24THRUST_300001_SM_1000_NS3seqE - _ZN34_INTERNAL_d937dd92_4_k_cu_9460dcad6thrust24THRUST_300001_SM_1000_NS8cuda_cub10par_nosyncE)
_ZN34_INTERNAL_d937dd92_4_k_cu_9460dcad6thrust24THRUST_300001_SM_1000_NS8cuda_cub10par_nosyncE:
	.zero		1
	.type		_ZN34_INTERNAL_d937dd92_4_k_cu_9460dcad6thrust24THRUST_300001_SM_1000_NS3seqE,@object
	.size		_ZN34_INTERNAL_d937dd92_4_k_cu_9460dcad6thrust24THRUST_300001_SM_1000_NS3seqE,(_ZN34_INTERNAL_d937dd92_4_k_cu_9460dcad4cuda3std3__420unreachable_sentinelE - _ZN34_INTERNAL_d937dd92_4_k_cu_9460dcad6thrust24THRUST_300001_SM_1000_NS3seqE)
_ZN34_INTERNAL_d937dd92_4_k_cu_9460dcad6thrust24THRUST_300001_SM_1000_NS3seqE:
	.zero		1
	.type		_ZN34_INTERNAL_d937dd92_4_k_cu_9460dcad4cuda3std3__420unreachable_sentinelE,@object
	.size		_ZN34_INTERNAL_d937dd92_4_k_cu_9460dcad4cuda3std3__420unreachable_sentinelE,(_ZN34_INTERNAL_d937dd92_4_k_cu_9460dcad4cuda3std6ranges3__45__cpo5ssizeE - _ZN34_INTERNAL_d937dd92_4_k_cu_9460dcad4cuda3std3__420unreachable_sentinelE)
_ZN34_INTERNAL_d937dd92_4_k_cu_9460dcad4cuda3std3__420unreachable_sentinelE:
	.zero		1
	.type		_ZN34_INTERNAL_d937dd92_4_k_cu_9460dcad4cuda3std6ranges3__45__cpo5ssizeE,@object
	.size		_ZN34_INTERNAL_d937dd92_4_k_cu_9460dcad4cuda3std6ranges3__45__cpo5ssizeE,(_ZN34_INTERNAL_d937dd92_4_k_cu_9460dcad6thrust24THRUST_300001_SM_1000_NS12placeholders2_3E - _ZN34_INTERNAL_d937dd92_4_k_cu_9460dcad4cuda3std6ranges3__45__cpo5ssizeE)
_ZN34_INTERNAL_d937dd92_4_k_cu_9460dcad4cuda3std6ranges3__45__cpo5ssizeE:
	.zero		1
	.type		_ZN34_INTERNAL_d937dd92_4_k_cu_9460dcad6thrust24THRUST_300001_SM_1000_NS12placeholders2_3E,@object
	.size		_ZN34_INTERNAL_d937dd92_4_k_cu_9460dcad6thrust24THRUST_300001_SM_1000_NS12placeholders2_3E,(_ZN34_INTERNAL_d937dd92_4_k_cu_9460dcad4cuda3std3__45__cpo4cendE - _ZN34_INTERNAL_d937dd92_4_k_cu_9460dcad6thrust24THRUST_300001_SM_1000_NS12placeholders2_3E)
_ZN34_INTERNAL_d937dd92_4_k_cu_9460dcad6thrust24THRUST_300001_SM_1000_NS12placeholders2_3E:
	.zero		1
	.type		_ZN34_INTERNAL_d937dd92_4_k_cu_9460dcad4cuda3std3__45__cpo4cendE,@object
	.size		_ZN34_INTERNAL_d937dd92_4_k_cu_9460dcad4cuda3std3__45__cpo4cendE,(_ZN34_INTERNAL_d937dd92_4_k_cu_9460dcad4cuda3std6ranges3__45__cpo4cendE - _ZN34_INTERNAL_d937dd92_4_k_cu_9460dcad4cuda3std3__45__cpo4cendE)
_ZN34_INTERNAL_d937dd92_4_k_cu_9460dcad4cuda3std3__45__cpo4cendE:
	.zero		1
	.type		_ZN34_INTERNAL_d937dd92_4_k_cu_9460dcad4cuda3std6ranges3__45__cpo4cendE,@object
	.size		_ZN34_INTERNAL_d937dd92_4_k_cu_9460dcad4cuda3std6ranges3__45__cpo4cendE,(_ZN34_INTERNAL_d937dd92_4_k_cu_9460dcad6thrust24THRUST_300001_SM_1000_NS12placeholders2_7E - _ZN34_INTERNAL_d937dd92_4_k_cu_9460dcad4cuda3std6ranges3__45__cpo4cendE)
_ZN34_INTERNAL_d937dd92_4_k_cu_9460dcad4cuda3std6ranges3__45__cpo4cendE:
	.zero		1
	.type		_ZN34_INTERNAL_d937dd92_4_k_cu_9460dcad6thrust24THRUST_300001_SM_1000_NS12placeholders2_7E,@object
	.size		_ZN34_INTERNAL_d937dd92_4_k_cu_9460dcad6thrust24THRUST_300001_SM_1000_NS12placeholders2_7E,(_ZN34_INTERNAL_d937dd92_4_k_cu_9460dcad4cuda3std3__45__cpo5crendE - _ZN34_INTERNAL_d937dd92_4_k_cu_9460dcad6thrust24THRUST_300001_SM_1000_NS12placeholders2_7E)
_ZN34_INTERNAL_d937dd92_4_k_cu_9460dcad6thrust24THRUST_300001_SM_1000_NS12placeholders2_7E:
	.zero		1
	.type		_ZN34_INTERNAL_d937dd92_4_k_cu_9460dcad4cuda3std3__45__cpo5crendE,@object
	.size		_ZN34_INTERNAL_d937dd92_4_k_cu_9460dcad4cuda3std3__45__cpo5crendE,(_ZN34_INTERNAL_d937dd92_4_k_cu_9460dcad4cuda3std6ranges3__45__cpo4prevE - _ZN34_INTERNAL_d937dd92_4_k_cu_9460dcad4cuda3std3__45__cpo5crendE)
_ZN34_INTERNAL_d937dd92_4_k_cu_9460dcad4cuda3std3__45__cpo5crendE:
	.zero		1
	.type		_ZN34_INTERNAL_d937dd92_4_k_cu_9460dcad4cuda3std6ranges3__45__cpo4prevE,@object
	.size		_ZN34_INTERNAL_d937dd92_4_k_cu_9460dcad4cuda3std6ranges3__45__cpo4prevE,(_ZN34_INTERNAL_d937dd92_4_k_cu_9460dcad4cuda3std6ranges3__45__cpo9iter_moveE - _ZN34_INTERNAL_d937dd92_4_k_cu_9460dcad4cuda3std6ranges3__45__cpo4prevE)
_ZN34_INTERNAL_d937dd92_4_k_cu_9460dcad4cuda3std6ranges3__45__cpo4prevE:
	.zero		1
	.type		_ZN34_INTERNAL_d937dd92_4_k_cu_9460dcad4cuda3std6ranges3__45__cpo9iter_moveE,@object
	.size		_ZN34_INTERNAL_d937dd92_4_k_cu_9460dcad4cuda3std6ranges3__45__cpo9iter_moveE,(_ZN34_INTERNAL_d937dd92_4_k_cu_9460dcad6thrust24THRUST_300001_SM_1000_NS6system6detail10sequential3seqE - _ZN34_INTERNAL_d937dd92_4_k_cu_9460dcad4cuda3std6ranges3__45__cpo9iter_moveE)
_ZN34_INTERNAL_d937dd92_4_k_cu_9460dcad4cuda3std6ranges3__45__cpo9iter_moveE:
	.zero		1
	.type		_ZN34_INTERNAL_d937dd92_4_k_cu_9460dcad6thrust24THRUST_300001_SM_1000_NS6system6detail10sequential3seqE,@object
	.size		_ZN34_INTERNAL_d937dd92_4_k_cu_9460dcad6thrust24THRUST_300001_SM_1000_NS6system6detail10sequential3seqE,(_ZN34_INTERNAL_d937dd92_4_k_cu_9460dcad6thrust24THRUST_300001_SM_1000_NS12placeholders2_9E - _ZN34_INTERNAL_d937dd92_4_k_cu_9460dcad6thrust24THRUST_300001_SM_1000_NS6system6detail10sequential3seqE)
_ZN34_INTERNAL_d937dd92_4_k_cu_9460dcad6thrust24THRUST_300001_SM_1000_NS6system6detail10sequential3seqE:
	.zero		1
	.type		_ZN34_INTERNAL_d937dd92_4_k_cu_9460dcad6thrust24THRUST_300001_SM_1000_NS12placeholders2_9E,@object
	.size		_ZN34_INTERNAL_d937dd92_4_k_cu_9460dcad6thrust24THRUST_300001_SM_1000_NS12placeholders2_9E,(_ZN34_INTERNAL_d937dd92_4_k_cu_9460dcad4cuda3std3__419piecewise_constructE - _ZN34_INTERNAL_d937dd92_4_k_cu_9460dcad6thrust24THRUST_300001_SM_1000_NS12placeholders2_9E)
_ZN34_INTERNAL_d937dd92_4_k_cu_9460dcad6thrust24THRUST_300001_SM_1000_NS12placeholders2_9E:
	.zero		1
	.type		_ZN34_INTERNAL_d937dd92_4_k_cu_9460dcad4cuda3std3__419piecewise_constructE,@object
	.size		_ZN34_INTERNAL_d937dd92_4_k_cu_9460dcad4cuda3std3__419piecewise_constructE,(_ZN34_INTERNAL_d937dd92_4_k_cu_9460dcad4cuda3std6ranges3__45__cpo5cdataE - _ZN34_INTERNAL_d937dd92_4_k_cu_9460dcad4cuda3std3__419piecewise_constructE)
_ZN34_INTERNAL_d937dd92_4_k_cu_9460dcad4cuda3std3__419piecewise_constructE:
	.zero		1
	.type		_ZN34_INTERNAL_d937dd92_4_k_cu_9460dcad4cuda3std6ranges3__45__cpo5cdataE,@object
	.size		_ZN34_INTERNAL_d937dd92_4_k_cu_9460dcad4cuda3std6ranges3__45__cpo5cdataE,(_ZN34_INTERNAL_d937dd92_4_k_cu_9460dcad6thrust24THRUST_300001_SM_1000_NS12placeholders2_1E - _ZN34_INTERNAL_d937dd92_4_k_cu_9460dcad4cuda3std6ranges3__45__cpo5cdataE)
_ZN34_INTERNAL_d937dd92_4_k_cu_9460dcad4cuda3std6ranges3__45__cpo5cdataE:
	.zero		1
	.type		_ZN34_INTERNAL_d937dd92_4_k_cu_9460dcad6thrust24THRUST_300001_SM_1000_NS12placeholders2_1E,@object
	.size		_ZN34_INTERNAL_d937dd92_4_k_cu_9460dcad6thrust24THRUST_300001_SM_1000_NS12placeholders2_1E,(_ZN34_INTERNAL_d937dd92_4_k_cu_9460dcad4cuda3std3__45__cpo3endE - _ZN34_INTERNAL_d937dd92_4_k_cu_9460dcad6thrust24THRUST_300001_SM_1000_NS12placeholders2_1E)
_ZN34_INTERNAL_d937dd92_4_k_cu_9460dcad6thrust24THRUST_300001_SM_1000_NS12placeholders2_1E:
	.zero		1
	.type		_ZN34_INTERNAL_d937dd92_4_k_cu_9460dcad4cuda3std3__45__cpo3endE,@object
	.size		_ZN34_INTERNAL_d937dd92_4_k_cu_9460dcad4cuda3std3__45__cpo3endE,(_ZN34_INTERNAL_d937dd92_4_k_cu_9460dcad4cuda3std6ranges3__45__cpo3endE - _ZN34_INTERNAL_d937dd92_4_k_cu_9460dcad4cuda3std3__45__cpo3endE)
_ZN34_INTERNAL_d937dd92_4_k_cu_9460dcad4cuda3std3__45__cpo3endE:
	.zero		1
	.type		_ZN34_INTERNAL_d937dd92_4_k_cu_9460dcad4cuda3std6ranges3__45__cpo3endE,@object
	.size		_ZN34_INTERNAL_d937dd92_4_k_cu_9460dcad4cuda3std6ranges3__45__cpo3endE,(_ZN34_INTERNAL_d937dd92_4_k_cu_9460dcad6thrust24THRUST_300001_SM_1000_NS12placeholders2_5E - _ZN34_INTERNAL_d937dd92_4_k_cu_9460dcad4cuda3std6ranges3__45__cpo3endE)
_ZN34_INTERNAL_d937dd92_4_k_cu_9460dcad4cuda3std6ranges3__45__cpo3endE:
	.zero		1
	.type		_ZN34_INTERNAL_d937dd92_4_k_cu_9460dcad6thrust24THRUST_300001_SM_1000_NS12placeholders2_5E,@object
	.size		_ZN34_INTERNAL_d937dd92_4_k_cu_9460dcad6thrust24THRUST_300001_SM_1000_NS12placeholders2_5E,(_ZN34_INTERNAL_d937dd92_4_k_cu_9460dcad4cuda3std3__45__cpo4rendE - _ZN34_INTERNAL_d937dd92_4_k_cu_9460dcad6thrust24THRUST_300001_SM_1000_NS12placeholders2_5E)
_ZN34_INTERNAL_d937dd92_4_k_cu_9460dcad6thrust24THRUST_300001_SM_1000_NS12placeholders2_5E:
	.zero		1
	.type		_ZN34_INTERNAL_d937dd92_4_k_cu_9460dcad4cuda3std3__45__cpo4rendE,@object
	.size		_ZN34_INTERNAL_d937dd92_4_k_cu_9460dcad4cuda3std3__45__cpo4rendE,(_ZN34_INTERNAL_d937dd92_4_k_cu_9460dcad4cuda3std6ranges3__45__cpo9iter_swapE - _ZN34_INTERNAL_d937dd92_4_k_cu_9460dcad4cuda3std3__45__cpo4rendE)
_ZN34_INTERNAL_d937dd92_4_k_cu_9460dcad4cuda3std3__45__cpo4rendE:
	.zero		1
	.type		_ZN34_INTERNAL_d937dd92_4_k_cu_9460dcad4cuda3std6ranges3__45__cpo9iter_swapE,@object
	.size		_ZN34_INTERNAL_d937dd92_4_k_cu_9460dcad4cuda3std6ranges3__45__cpo9iter_swapE,(_ZN34_INTERNAL_d937dd92_4_k_cu_9460dcad4cuda3std3__48unexpectE - _ZN34_INTERNAL_d937dd92_4_k_cu_9460dcad4cuda3std6ranges3__45__cpo9iter_swapE)
_ZN34_INTERNAL_d937dd92_4_k_cu_9460dcad4cuda3std6ranges3__45__cpo9iter_swapE:
	.zero		1
	.type		_ZN34_INTERNAL_d937dd92_4_k_cu_9460dcad4cuda3std3__48unexpectE,@object
	.size		_ZN34_INTERNAL_d937dd92_4_k_cu_9460dcad4cuda3std3__48unexpectE,(_ZN34_INTERNAL_d937dd92_4_k_cu_9460dcad6thrust24THRUST_300001_SM_1000_NS8cuda_cub3parE - _ZN34_INTERNAL_d937dd92_4_k_cu_9460dcad4cuda3std3__48unexpectE)
_ZN34_INTERNAL_d937dd92_4_k_cu_9460dcad4cuda3std3__48unexpectE:
	.zero		1
	.type		_ZN34_INTERNAL_d937dd92_4_k_cu_9460dcad6thrust24THRUST_300001_SM_1000_NS8cuda_cub3parE,@object
	.size		_ZN34_INTERNAL_d937dd92_4_k_cu_9460dcad6thrust24THRUST_300001_SM_1000_NS8cuda_cub3parE,(.L_29 - _ZN34_INTERNAL_d937dd92_4_k_cu_9460dcad6thrust24THRUST_300001_SM_1000_NS8cuda_cub3parE)
_ZN34_INTERNAL_d937dd92_4_k_cu_9460dcad6thrust24THRUST_300001_SM_1000_NS8cuda_cub3parE:
	.zero		1
.L_29:


//--------------------- .nv.constant0._ZN3cub18CUB_300001_SM_10006detail8for_each13static_kernelINS2_12policy_hub_t12policy_500_tElN6thrust24THRUST_300001_SM_1000_NS8cuda_cub20__uninitialized_copy7functorINS7_6detail15normal_iteratorINS7_10device_ptrIiEEEENS7_7pointerIiNS8_3tagENS7_11use_defaultESI_EEEEEEvT0_T1_ --------------------------
	.section	.nv.constant0._ZN3cub18CUB_300001_SM_10006detail8for_each13static_kernelINS2_12policy_hub_t12policy_500_tElN6thrust24THRUST_300001_SM_1000_NS8cuda_cub20__uninitialized_copy7functorINS7_6detail15normal_iteratorINS7_10device_ptrIiEEEENS7_7pointerIiNS8_3tagENS7_11use_defaultESI_EEEEEEvT0_T1_,"a",@progbits
	.sectionflags	@""
	.align	4
.nv.constant0._ZN3cub18CUB_300001_SM_10006detail8for_each13static_kernelINS2_12policy_hub_t12policy_500_tElN6thrust24THRUST_300001_SM_1000_NS8cuda_cub20__uninitialized_copy7functorINS7_6detail15normal_iteratorINS7_10device_ptrIiEEEENS7_7pointerIiNS8_3tagENS7_11use_defaultESI_EEEEEEvT0_T1_:
	.zero		920


//--------------------- .nv.constant0._ZN3cub18CUB_300001_SM_10006detail8for_each13static_kernelINS2_12policy_hub_t12policy_500_tEmN6thrust24THRUST_300001_SM_1000_NS8cuda_cub20__uninitialized_fill7functorINS7_10device_ptrIbEEbEEEEvT0_T1_ --------------------------
	.section	.nv.constant0._ZN3cub18CUB_300001_SM_10006detail8for_each13static_kernelINS2_12policy_hub_t12policy_500_tEmN6thrust24THRUST_300001_SM_1000_NS8cuda_cub20__uninitialized_fill7functorINS7_10device_ptrIbEEbEEEEvT0_T1_,"a",@progbits
	.sectionflags	@""
	.align	4
.nv.constant0._ZN3cub18CUB_300001_SM_10006detail8for_each13static_kernelINS2_12policy_hub_t12policy_500_tEmN6thrust24THRUST_300001_SM_1000_NS8cuda_cub20__uninitialized_fill7functorINS7_10device_ptrIbEEbEEEEvT0_T1_:
	.zero		920


//--------------------- .nv.constant0._ZN3cub18CUB_300001_SM_10006detail8for_each13static_kernelINS2_12policy_hub_t12policy_500_tEmN6thrust24THRUST_300001_SM_1000_NS8cuda_cub20__uninitialized_fill7functorINS7_10device_ptrIiEEiEEEEvT0_T1_ --------------------------
	.section	.nv.constant0._ZN3cub18CUB_300001_SM_10006detail8for_each13static_kernelINS2_12policy_hub_t12policy_500_tEmN6thrust24THRUST_300001_SM_1000_NS8cuda_cub20__uninitialized_fill7functorINS7_10device_ptrIiEEiEEEEvT0_T1_,"a",@progbits
	.sectionflags	@""
	.align	4
.nv.constant0._ZN3cub18CUB_300001_SM_10006detail8for_each13static_kernelINS2_12policy_hub_t12policy_500_tEmN6thrust24THRUST_300001_SM_1000_NS8cuda_cub20__uninitialized_fill7functorINS7_10device_ptrIiEEiEEEEvT0_T1_:
	.zero		920


//--------------------- .nv.constant0._ZN3cub18CUB_300001_SM_10006detail11EmptyKernelIvEEvv --------------------------
	.section	.nv.constant0._ZN3cub18CUB_300001_SM_10006detail11EmptyKernelIvEEvv,"a",@progbits
	.sectionflags	@""
	.align	4
.nv.constant0._ZN3cub18CUB_300001_SM_10006detail11EmptyKernelIvEEvv:
	.zero		896


//--------------------- .nv.constant0._Z15computeSubgraphiPiS_PbS_S_S_ --------------------------
	.section	.nv.constant0._Z15computeSubgraphiPiS_PbS_S_S_,"a",@progbits
	.sectionflags	@""
	.align	4
.nv.constant0._Z15computeSubgraphiPiS_PbS_S_S_:
	.zero		952


//--------------------- SYMBOLS --------------------------

	.type		.nv.reservedSmem.offset0,@object
	.size		.nv.reservedSmem.offset0,0x4
